//
// Generated by NVIDIA NVVM Compiler
//
// Compiler Build ID: CL-36424714
// Cuda compilation tools, release 13.0, V13.0.88
// Based on NVVM 20.0.0
//

.version 9.0
.target sm_100
.address_size 64

	// .globl	_Z14softmax_kernelPKfPfi
.global .align 4 .b8 precalc_xorwow_matrix[102400];
.global .align 4 .b8 precalc_xorwow_offset_matrix[102400];
.global .align 4 .b8 mrg32k3aM1[2304];
.global .align 4 .b8 mrg32k3aM2[2304];
.global .align 4 .b8 mrg32k3aM1SubSeq[2016];
.global .align 4 .b8 mrg32k3aM2SubSeq[2016];
.global .align 4 .b8 mrg32k3aM1Seq[2304];
.global .align 4 .b8 mrg32k3aM2Seq[2304];
.const .align 8 .b8 __cr_lgamma_table[72];

.visible .entry _Z14softmax_kernelPKfPfi(
	.param .u64 .ptr .align 1 _Z14softmax_kernelPKfPfi_param_0,
	.param .u64 .ptr .align 1 _Z14softmax_kernelPKfPfi_param_1,
	.param .u32 _Z14softmax_kernelPKfPfi_param_2
)
{
	.reg .pred 	%p<48>;
	.reg .b32 	%r<67>;
	.reg .b32 	%f<178>;
	.reg .b64 	%rd<44>;
	.reg .b64 	%fd<93>;

	ld.param.u64 	%rd27, [_Z14softmax_kernelPKfPfi_param_0];
	ld.param.u64 	%rd28, [_Z14softmax_kernelPKfPfi_param_1];
	ld.param.u32 	%r34, [_Z14softmax_kernelPKfPfi_param_2];
	cvta.to.global.u64 	%rd1, %rd27;
	cvta.to.global.u64 	%rd2, %rd28;
	mov.u32 	%r35, %tid.x;
	mov.u32 	%r36, %ctaid.x;
	or.b32  	%r37, %r35, %r36;
	setp.ne.s32 	%p1, %r37, 0;
	@%p1 bra 	$L__BB0_43;
	setp.lt.s32 	%p2, %r34, 1;
	mov.f32 	%f176, 0fFF800000;
	@%p2 bra 	$L__BB0_8;
	and.b32  	%r1, %r34, 3;
	setp.lt.u32 	%p3, %r34, 4;
	mov.f32 	%f176, 0fFF800000;
	mov.b32 	%r56, 0;
	@%p3 bra 	$L__BB0_5;
	and.b32  	%r56, %r34, 2147483644;
	neg.s32 	%r58, %r56;
	add.s64 	%rd37, %rd1, 8;
	mov.f32 	%f176, 0fFF800000;
$L__BB0_4:
	ld.global.f32 	%f17, [%rd37+-8];
	setp.gt.f32 	%p4, %f17, %f176;
	abs.f32 	%f18, %f17;
	setp.neu.f32 	%p5, %f18, 0f7F800000;
	selp.f32 	%f20, %f17, %f176, %p5;
	selp.f32 	%f21, %f20, %f176, %p4;
	ld.global.f32 	%f22, [%rd37+-4];
	setp.gt.f32 	%p6, %f22, %f21;
	abs.f32 	%f23, %f22;
	setp.neu.f32 	%p7, %f23, 0f7F800000;
	selp.f32 	%f25, %f22, %f21, %p7;
	selp.f32 	%f26, %f25, %f21, %p6;
	ld.global.f32 	%f27, [%rd37];
	setp.gt.f32 	%p8, %f27, %f26;
	abs.f32 	%f28, %f27;
	setp.neu.f32 	%p9, %f28, 0f7F800000;
	selp.f32 	%f30, %f27, %f26, %p9;
	selp.f32 	%f31, %f30, %f26, %p8;
	ld.global.f32 	%f32, [%rd37+4];
	setp.gt.f32 	%p10, %f32, %f31;
	abs.f32 	%f33, %f32;
	setp.neu.f32 	%p11, %f33, 0f7F800000;
	selp.f32 	%f35, %f32, %f31, %p11;
	selp.f32 	%f176, %f35, %f31, %p10;
	add.s32 	%r58, %r58, 4;
	add.s64 	%rd37, %rd37, 16;
	setp.eq.s32 	%p12, %r58, 0;
	@%p12 bra 	$L__BB0_5;
	bra.uni 	$L__BB0_4;
$L__BB0_5:
	setp.eq.s32 	%p13, %r1, 0;
	@%p13 bra 	$L__BB0_8;
	mul.wide.u32 	%rd29, %r56, 4;
	add.s64 	%rd36, %rd1, %rd29;
	neg.s32 	%r57, %r1;
$L__BB0_7:
	.pragma "nounroll";
	ld.global.f32 	%f36, [%rd36];
	setp.gt.f32 	%p14, %f36, %f176;
	abs.f32 	%f37, %f36;
	setp.neu.f32 	%p15, %f37, 0f7F800000;
	selp.f32 	%f39, %f36, %f176, %p15;
	selp.f32 	%f176, %f39, %f176, %p14;
	add.s64 	%rd36, %rd36, 4;
	add.s32 	%r57, %r57, 1;
	setp.ne.s32 	%p16, %r57, 0;
	@%p16 bra 	$L__BB0_7;
$L__BB0_8:
	setp.lt.s32 	%p17, %r34, 1;
	mov.f64 	%fd83, 0d0000000000000000;
	@%p17 bra 	$L__BB0_30;
	and.b32  	%r8, %r34, 3;
	setp.lt.u32 	%p18, %r34, 4;
	mov.f64 	%fd83, 0d0000000000000000;
	mov.b32 	%r60, 0;
	@%p18 bra 	$L__BB0_24;
	and.b32  	%r60, %r34, 2147483644;
	neg.s32 	%r59, %r60;
	add.s64 	%rd39, %rd1, 8;
	add.s64 	%rd38, %rd2, 8;
	mov.f64 	%fd83, 0d0000000000000000;
$L__BB0_11:
	ld.global.f32 	%f40, [%rd39+-8];
	abs.f32 	%f41, %f40;
	setp.neu.f32 	%p19, %f41, 0f7F800000;
	setp.geu.f32 	%p20, %f40, 0f00000000;
	or.pred  	%p21, %p19, %p20;
	@%p21 bra 	$L__BB0_13;
	mov.b32 	%r42, 0;
	st.global.u32 	[%rd38+-8], %r42;
	bra.uni 	$L__BB0_14;
$L__BB0_13:
	sub.f32 	%f42, %f40, %f176;
	fma.rn.f32 	%f43, %f42, 0f3BBB989D, 0f3F000000;
	cvt.sat.f32.f32 	%f44, %f43;
	mov.f32 	%f45, 0f4B400001;
	mov.f32 	%f46, 0f437C0000;
	fma.rm.f32 	%f47, %f44, %f46, %f45;
	add.f32 	%f48, %f47, 0fCB40007F;
	neg.f32 	%f49, %f48;
	fma.rn.f32 	%f50, %f42, 0f3FB8AA3B, %f49;
	fma.rn.f32 	%f51, %f42, 0f32A57060, %f50;
	mov.b32 	%r40, %f47;
	shl.b32 	%r41, %r40, 23;
	mov.b32 	%f52, %r41;
	ex2.approx.ftz.f32 	%f53, %f51;
	mul.f32 	%f54, %f53, %f52;
	st.global.f32 	[%rd38+-8], %f54;
	cvt.f64.f32 	%fd20, %f54;
	add.f64 	%fd83, %fd83, %fd20;
$L__BB0_14:
	ld.global.f32 	%f55, [%rd39+-4];
	abs.f32 	%f56, %f55;
	setp.neu.f32 	%p22, %f56, 0f7F800000;
	setp.geu.f32 	%p23, %f55, 0f00000000;
	or.pred  	%p24, %p22, %p23;
	@%p24 bra 	$L__BB0_16;
	mov.b32 	%r45, 0;
	st.global.u32 	[%rd38+-4], %r45;
	bra.uni 	$L__BB0_17;
$L__BB0_16:
	sub.f32 	%f57, %f55, %f176;
	fma.rn.f32 	%f58, %f57, 0f3BBB989D, 0f3F000000;
	cvt.sat.f32.f32 	%f59, %f58;
	mov.f32 	%f60, 0f4B400001;
	mov.f32 	%f61, 0f437C0000;
	fma.rm.f32 	%f62, %f59, %f61, %f60;
	add.f32 	%f63, %f62, 0fCB40007F;
	neg.f32 	%f64, %f63;
	fma.rn.f32 	%f65, %f57, 0f3FB8AA3B, %f64;
	fma.rn.f32 	%f66, %f57, 0f32A57060, %f65;
	mov.b32 	%r43, %f62;
	shl.b32 	%r44, %r43, 23;
	mov.b32 	%f67, %r44;
	ex2.approx.ftz.f32 	%f68, %f66;
	mul.f32 	%f69, %f68, %f67;
	st.global.f32 	[%rd38+-4], %f69;
	cvt.f64.f32 	%fd21, %f69;
	add.f64 	%fd83, %fd83, %fd21;
$L__BB0_17:
	ld.global.f32 	%f70, [%rd39];
	abs.f32 	%f71, %f70;
	setp.neu.f32 	%p25, %f71, 0f7F800000;
	setp.geu.f32 	%p26, %f70, 0f00000000;
	or.pred  	%p27, %p25, %p26;
	@%p27 bra 	$L__BB0_19;
	mov.b32 	%r48, 0;
	st.global.u32 	[%rd38], %r48;
	bra.uni 	$L__BB0_20;
$L__BB0_19:
	sub.f32 	%f72, %f70, %f176;
	fma.rn.f32 	%f73, %f72, 0f3BBB989D, 0f3F000000;
	cvt.sat.f32.f32 	%f74, %f73;
	mov.f32 	%f75, 0f4B400001;
	mov.f32 	%f76, 0f437C0000;
	fma.rm.f32 	%f77, %f74, %f76, %f75;
	add.f32 	%f78, %f77, 0fCB40007F;
	neg.f32 	%f79, %f78;
	fma.rn.f32 	%f80, %f72, 0f3FB8AA3B, %f79;
	fma.rn.f32 	%f81, %f72, 0f32A57060, %f80;
	mov.b32 	%r46, %f77;
	shl.b32 	%r47, %r46, 23;
	mov.b32 	%f82, %r47;
	ex2.approx.ftz.f32 	%f83, %f81;
	mul.f32 	%f84, %f83, %f82;
	st.global.f32 	[%rd38], %f84;
	cvt.f64.f32 	%fd22, %f84;
	add.f64 	%fd83, %fd83, %fd22;
$L__BB0_20:
	ld.global.f32 	%f85, [%rd39+4];
	abs.f32 	%f86, %f85;
	setp.neu.f32 	%p28, %f86, 0f7F800000;
	setp.geu.f32 	%p29, %f85, 0f00000000;
	or.pred  	%p30, %p28, %p29;
	@%p30 bra 	$L__BB0_22;
	mov.b32 	%r51, 0;
	st.global.u32 	[%rd38+4], %r51;
	bra.uni 	$L__BB0_23;
$L__BB0_22:
	sub.f32 	%f87, %f85, %f176;
	fma.rn.f32 	%f88, %f87, 0f3BBB989D, 0f3F000000;
	cvt.sat.f32.f32 	%f89, %f88;
	mov.f32 	%f90, 0f4B400001;
	mov.f32 	%f91, 0f437C0000;
	fma.rm.f32 	%f92, %f89, %f91, %f90;
	add.f32 	%f93, %f92, 0fCB40007F;
	neg.f32 	%f94, %f93;
	fma.rn.f32 	%f95, %f87, 0f3FB8AA3B, %f94;
	fma.rn.f32 	%f96, %f87, 0f32A57060, %f95;
	mov.b32 	%r49, %f92;
	shl.b32 	%r50, %r49, 23;
	mov.b32 	%f97, %r50;
	ex2.approx.ftz.f32 	%f98, %f96;
	mul.f32 	%f99, %f98, %f97;
	st.global.f32 	[%rd38+4], %f99;
	cvt.f64.f32 	%fd23, %f99;
	add.f64 	%fd83, %fd83, %fd23;
$L__BB0_23:
	add.s32 	%r59, %r59, 4;
	add.s64 	%rd39, %rd39, 16;
	add.s64 	%rd38, %rd38, 16;
	setp.ne.s32 	%p31, %r59, 0;
	@%p31 bra 	$L__BB0_11;
$L__BB0_24:
	setp.eq.s32 	%p32, %r8, 0;
	@%p32 bra 	$L__BB0_30;
	mul.wide.u32 	%rd30, %r60, 4;
	add.s64 	%rd41, %rd2, %rd30;
	add.s64 	%rd40, %rd1, %rd30;
	neg.s32 	%r61, %r8;
$L__BB0_26:
	.pragma "nounroll";
	ld.global.f32 	%f100, [%rd40];
	abs.f32 	%f101, %f100;
	setp.neu.f32 	%p33, %f101, 0f7F800000;
	setp.geu.f32 	%p34, %f100, 0f00000000;
	or.pred  	%p35, %p33, %p34;
	@%p35 bra 	$L__BB0_28;
	mov.b32 	%r54, 0;
	st.global.u32 	[%rd41], %r54;
	bra.uni 	$L__BB0_29;
$L__BB0_28:
	sub.f32 	%f102, %f100, %f176;
	fma.rn.f32 	%f103, %f102, 0f3BBB989D, 0f3F000000;
	cvt.sat.f32.f32 	%f104, %f103;
	mov.f32 	%f105, 0f4B400001;
	mov.f32 	%f106, 0f437C0000;
	fma.rm.f32 	%f107, %f104, %f106, %f105;
	add.f32 	%f108, %f107, 0fCB40007F;
	neg.f32 	%f109, %f108;
	fma.rn.f32 	%f110, %f102, 0f3FB8AA3B, %f109;
	fma.rn.f32 	%f111, %f102, 0f32A57060, %f110;
	mov.b32 	%r52, %f107;
	shl.b32 	%r53, %r52, 23;
	mov.b32 	%f112, %r53;
	ex2.approx.ftz.f32 	%f113, %f111;
	mul.f32 	%f114, %f113, %f112;
	st.global.f32 	[%rd41], %f114;
	cvt.f64.f32 	%fd24, %f114;
	add.f64 	%fd83, %fd83, %fd24;
$L__BB0_29:
	add.s64 	%rd41, %rd41, 4;
	add.s64 	%rd40, %rd40, 4;
	add.s32 	%r61, %r61, 1;
	setp.ne.s32 	%p36, %r61, 0;
	@%p36 bra 	$L__BB0_26;
$L__BB0_30:
	setp.lt.s32 	%p37, %r34, 1;
	setp.leu.f64 	%p38, %fd83, 0d0000000000000000;
	or.pred  	%p39, %p38, %p37;
	@%p39 bra 	$L__BB0_43;
	and.b32  	%r19, %r34, 15;
	setp.lt.u32 	%p40, %r34, 16;
	mov.b32 	%r64, 0;
	@%p40 bra 	$L__BB0_34;
	and.b32  	%r64, %r34, 2147483632;
	neg.s32 	%r62, %r64;
	add.s64 	%rd42, %rd2, 32;
$L__BB0_33:
	.pragma "nounroll";
	ld.global.f32 	%f115, [%rd42+-32];
	cvt.f64.f32 	%fd25, %f115;
	div.rn.f64 	%fd26, %fd25, %fd83;
	cvt.rn.f32.f64 	%f116, %fd26;
	st.global.f32 	[%rd42+-32], %f116;
	ld.global.f32 	%f117, [%rd42+-28];
	cvt.f64.f32 	%fd27, %f117;
	div.rn.f64 	%fd28, %fd27, %fd83;
	cvt.rn.f32.f64 	%f118, %fd28;
	st.global.f32 	[%rd42+-28], %f118;
	ld.global.f32 	%f119, [%rd42+-24];
	cvt.f64.f32 	%fd29, %f119;
	div.rn.f64 	%fd30, %fd29, %fd83;
	cvt.rn.f32.f64 	%f120, %fd30;
	st.global.f32 	[%rd42+-24], %f120;
	ld.global.f32 	%f121, [%rd42+-20];
	cvt.f64.f32 	%fd31, %f121;
	div.rn.f64 	%fd32, %fd31, %fd83;
	cvt.rn.f32.f64 	%f122, %fd32;
	st.global.f32 	[%rd42+-20], %f122;
	ld.global.f32 	%f123, [%rd42+-16];
	cvt.f64.f32 	%fd33, %f123;
	div.rn.f64 	%fd34, %fd33, %fd83;
	cvt.rn.f32.f64 	%f124, %fd34;
	st.global.f32 	[%rd42+-16], %f124;
	ld.global.f32 	%f125, [%rd42+-12];
	cvt.f64.f32 	%fd35, %f125;
	div.rn.f64 	%fd36, %fd35, %fd83;
	cvt.rn.f32.f64 	%f126, %fd36;
	st.global.f32 	[%rd42+-12], %f126;
	ld.global.f32 	%f127, [%rd42+-8];
	cvt.f64.f32 	%fd37, %f127;
	div.rn.f64 	%fd38, %fd37, %fd83;
	cvt.rn.f32.f64 	%f128, %fd38;
	st.global.f32 	[%rd42+-8], %f128;
	ld.global.f32 	%f129, [%rd42+-4];
	cvt.f64.f32 	%fd39, %f129;
	div.rn.f64 	%fd40, %fd39, %fd83;
	cvt.rn.f32.f64 	%f130, %fd40;
	st.global.f32 	[%rd42+-4], %f130;
	ld.global.f32 	%f131, [%rd42];
	cvt.f64.f32 	%fd41, %f131;
	div.rn.f64 	%fd42, %fd41, %fd83;
	cvt.rn.f32.f64 	%f132, %fd42;
	st.global.f32 	[%rd42], %f132;
	ld.global.f32 	%f133, [%rd42+4];
	cvt.f64.f32 	%fd43, %f133;
	div.rn.f64 	%fd44, %fd43, %fd83;
	cvt.rn.f32.f64 	%f134, %fd44;
	st.global.f32 	[%rd42+4], %f134;
	ld.global.f32 	%f135, [%rd42+8];
	cvt.f64.f32 	%fd45, %f135;
	div.rn.f64 	%fd46, %fd45, %fd83;
	cvt.rn.f32.f64 	%f136, %fd46;
	st.global.f32 	[%rd42+8], %f136;
	ld.global.f32 	%f137, [%rd42+12];
	cvt.f64.f32 	%fd47, %f137;
	div.rn.f64 	%fd48, %fd47, %fd83;
	cvt.rn.f32.f64 	%f138, %fd48;
	st.global.f32 	[%rd42+12], %f138;
	ld.global.f32 	%f139, [%rd42+16];
	cvt.f64.f32 	%fd49, %f139;
	div.rn.f64 	%fd50, %fd49, %fd83;
	cvt.rn.f32.f64 	%f140, %fd50;
	st.global.f32 	[%rd42+16], %f140;
	ld.global.f32 	%f141, [%rd42+20];
	cvt.f64.f32 	%fd51, %f141;
	div.rn.f64 	%fd52, %fd51, %fd83;
	cvt.rn.f32.f64 	%f142, %fd52;
	st.global.f32 	[%rd42+20], %f142;
	ld.global.f32 	%f143, [%rd42+24];
	cvt.f64.f32 	%fd53, %f143;
	div.rn.f64 	%fd54, %fd53, %fd83;
	cvt.rn.f32.f64 	%f144, %fd54;
	st.global.f32 	[%rd42+24], %f144;
	ld.global.f32 	%f145, [%rd42+28];
	cvt.f64.f32 	%fd55, %f145;
	div.rn.f64 	%fd56, %fd55, %fd83;
	cvt.rn.f32.f64 	%f146, %fd56;
	st.global.f32 	[%rd42+28], %f146;
	add.s32 	%r62, %r62, 16;
	add.s64 	%rd42, %rd42, 64;
	setp.ne.s32 	%p41, %r62, 0;
	@%p41 bra 	$L__BB0_33;
$L__BB0_34:
	setp.eq.s32 	%p42, %r19, 0;
	@%p42 bra 	$L__BB0_43;
	and.b32  	%r25, %r34, 7;
	setp.lt.u32 	%p43, %r19, 8;
	@%p43 bra 	$L__BB0_37;
	mul.wide.u32 	%rd31, %r64, 4;
	add.s64 	%rd32, %rd2, %rd31;
	ld.global.f32 	%f147, [%rd32];
	cvt.f64.f32 	%fd57, %f147;
	div.rn.f64 	%fd58, %fd57, %fd83;
	cvt.rn.f32.f64 	%f148, %fd58;
	st.global.f32 	[%rd32], %f148;
	ld.global.f32 	%f149, [%rd32+4];
	cvt.f64.f32 	%fd59, %f149;
	div.rn.f64 	%fd60, %fd59, %fd83;
	cvt.rn.f32.f64 	%f150, %fd60;
	st.global.f32 	[%rd32+4], %f150;
	ld.global.f32 	%f151, [%rd32+8];
	cvt.f64.f32 	%fd61, %f151;
	div.rn.f64 	%fd62, %fd61, %fd83;
	cvt.rn.f32.f64 	%f152, %fd62;
	st.global.f32 	[%rd32+8], %f152;
	ld.global.f32 	%f153, [%rd32+12];
	cvt.f64.f32 	%fd63, %f153;
	div.rn.f64 	%fd64, %fd63, %fd83;
	cvt.rn.f32.f64 	%f154, %fd64;
	st.global.f32 	[%rd32+12], %f154;
	ld.global.f32 	%f155, [%rd32+16];
	cvt.f64.f32 	%fd65, %f155;
	div.rn.f64 	%fd66, %fd65, %fd83;
	cvt.rn.f32.f64 	%f156, %fd66;
	st.global.f32 	[%rd32+16], %f156;
	ld.global.f32 	%f157, [%rd32+20];
	cvt.f64.f32 	%fd67, %f157;
	div.rn.f64 	%fd68, %fd67, %fd83;
	cvt.rn.f32.f64 	%f158, %fd68;
	st.global.f32 	[%rd32+20], %f158;
	ld.global.f32 	%f159, [%rd32+24];
	cvt.f64.f32 	%fd69, %f159;
	div.rn.f64 	%fd70, %fd69, %fd83;
	cvt.rn.f32.f64 	%f160, %fd70;
	st.global.f32 	[%rd32+24], %f160;
	ld.global.f32 	%f161, [%rd32+28];
	cvt.f64.f32 	%fd71, %f161;
	div.rn.f64 	%fd72, %fd71, %fd83;
	cvt.rn.f32.f64 	%f162, %fd72;
	st.global.f32 	[%rd32+28], %f162;
	add.s32 	%r64, %r64, 8;
$L__BB0_37:
	setp.eq.s32 	%p44, %r25, 0;
	@%p44 bra 	$L__BB0_43;
	and.b32  	%r28, %r34, 3;
	setp.lt.u32 	%p45, %r25, 4;
	@%p45 bra 	$L__BB0_40;
	mul.wide.u32 	%rd33, %r64, 4;
	add.s64 	%rd34, %rd2, %rd33;
	ld.global.f32 	%f163, [%rd34];
	cvt.f64.f32 	%fd73, %f163;
	div.rn.f64 	%fd74, %fd73, %fd83;
	cvt.rn.f32.f64 	%f164, %fd74;
	st.global.f32 	[%rd34], %f164;
	ld.global.f32 	%f165, [%rd34+4];
	cvt.f64.f32 	%fd75, %f165;
	div.rn.f64 	%fd76, %fd75, %fd83;
	cvt.rn.f32.f64 	%f166, %fd76;
	st.global.f32 	[%rd34+4], %f166;
	ld.global.f32 	%f167, [%rd34+8];
	cvt.f64.f32 	%fd77, %f167;
	div.rn.f64 	%fd78, %fd77, %fd83;
	cvt.rn.f32.f64 	%f168, %fd78;
	st.global.f32 	[%rd34+8], %f168;
	ld.global.f32 	%f169, [%rd34+12];
	cvt.f64.f32 	%fd79, %f169;
	div.rn.f64 	%fd80, %fd79, %fd83;
	cvt.rn.f32.f64 	%f170, %fd80;
	st.global.f32 	[%rd34+12], %f170;
	add.s32 	%r64, %r64, 4;
$L__BB0_40:
	setp.eq.s32 	%p46, %r28, 0;
	@%p46 bra 	$L__BB0_43;
	mul.wide.u32 	%rd35, %r64, 4;
	add.s64 	%rd43, %rd2, %rd35;
	neg.s32 	%r66, %r28;
$L__BB0_42:
	.pragma "nounroll";
	ld.global.f32 	%f171, [%rd43];
	cvt.f64.f32 	%fd81, %f171;
	div.rn.f64 	%fd82, %fd81, %fd83;
	cvt.rn.f32.f64 	%f172, %fd82;
	st.global.f32 	[%rd43], %f172;
	add.s64 	%rd43, %rd43, 4;
	add.s32 	%r66, %r66, 1;
	setp.ne.s32 	%p47, %r66, 0;
	@%p47 bra 	$L__BB0_42;
$L__BB0_43:
	ret;

}
	// .globl	_Z13sample_kernelPKfimPi
.visible .entry _Z13sample_kernelPKfimPi(
	.param .u64 .ptr .align 1 _Z13sample_kernelPKfimPi_param_0,
	.param .u32 _Z13sample_kernelPKfimPi_param_1,
	.param .u64 _Z13sample_kernelPKfimPi_param_2,
	.param .u64 .ptr .align 1 _Z13sample_kernelPKfimPi_param_3
)
{
	.reg .pred 	%p<5>;
	.reg .b32 	%r<30>;
	.reg .b32 	%f<8>;
	.reg .b64 	%rd<8>;

	ld.param.u64 	%rd2, [_Z13sample_kernelPKfimPi_param_0];
	ld.param.u32 	%r4, [_Z13sample_kernelPKfimPi_param_1];
	ld.param.u64 	%rd3, [_Z13sample_kernelPKfimPi_param_2];
	ld.param.u64 	%rd4, [_Z13sample_kernelPKfimPi_param_3];
	mov.u32 	%r5, %tid.x;
	mov.u32 	%r6, %ctaid.x;
	or.b32  	%r7, %r5, %r6;
	setp.ne.s32 	%p1, %r7, 0;
	@%p1 bra 	$L__BB1_6;
	cvt.u32.u64 	%r9, %rd3;
	xor.b32  	%r10, %r9, -1429050551;
	mul.lo.s32 	%r11, %r10, 1099087573;
	{ .reg .b32 tmp; mov.b64 {tmp, %r12}, %rd3; }
	xor.b32  	%r13, %r12, -136515619;
	add.s32 	%r14, %r11, 123456789;
	add.s32 	%r15, %r11, 5783321;
	shr.u32 	%r16, %r14, 2;
	xor.b32  	%r17, %r16, %r14;
	shl.b32 	%r18, %r15, 4;
	shl.b32 	%r19, %r17, 1;
	xor.b32  	%r20, %r18, %r19;
	xor.b32  	%r21, %r20, %r15;
	xor.b32  	%r22, %r21, %r17;
	mad.lo.s32 	%r23, %r13, -1703105765, %r11;
	add.s32 	%r24, %r23, %r22;
	add.s32 	%r25, %r24, 6977678;
	cvt.rn.f32.u32 	%f4, %r25;
	fma.rn.f32 	%f1, %f4, 0f2F800000, 0f2F000000;
	setp.lt.s32 	%p2, %r4, 1;
	mov.b32 	%r29, 0;
	@%p2 bra 	$L__BB1_5;
	cvta.to.global.u64 	%rd1, %rd2;
	mov.f32 	%f7, 0f00000000;
	mov.b32 	%r28, 0;
$L__BB1_3:
	mul.wide.u32 	%rd5, %r28, 4;
	add.s64 	%rd6, %rd1, %rd5;
	ld.global.f32 	%f6, [%rd6];
	add.f32 	%f7, %f7, %f6;
	setp.le.f32 	%p3, %f1, %f7;
	mov.u32 	%r29, %r28;
	@%p3 bra 	$L__BB1_5;
	add.s32 	%r28, %r28, 1;
	setp.ne.s32 	%p4, %r28, %r4;
	mov.b32 	%r29, 0;
	@%p4 bra 	$L__BB1_3;
$L__BB1_5:
	cvta.to.global.u64 	%rd7, %rd4;
	st.global.u32 	[%rd7], %r29;
$L__BB1_6:
	ret;

}
	// .globl	_Z13argmax_kernelPKfiPi
.visible .entry _Z13argmax_kernelPKfiPi(
	.param .u64 .ptr .align 1 _Z13argmax_kernelPKfiPi_param_0,
	.param .u32 _Z13argmax_kernelPKfiPi_param_1,
	.param .u64 .ptr .align 1 _Z13argmax_kernelPKfiPi_param_2
)
{
	.reg .pred 	%p<40>;
	.reg .b32 	%r<105>;
	.reg .b32 	%f<71>;
	.reg .b64 	%rd<18>;

	ld.param.u64 	%rd9, [_Z13argmax_kernelPKfiPi_param_0];
	ld.param.u32 	%r30, [_Z13argmax_kernelPKfiPi_param_1];
	ld.param.u64 	%rd8, [_Z13argmax_kernelPKfiPi_param_2];
	cvta.to.global.u64 	%rd1, %rd9;
	mov.u32 	%r31, %tid.x;
	mov.u32 	%r32, %ctaid.x;
	or.b32  	%r33, %r31, %r32;
	setp.ne.s32 	%p1, %r33, 0;
	@%p1 bra 	$L__BB2_15;
	setp.lt.s32 	%p2, %r30, 1;
	mov.b32 	%r104, 0;
	@%p2 bra 	$L__BB2_14;
	and.b32  	%r1, %r30, 15;
	setp.lt.u32 	%p3, %r30, 16;
	mov.f32 	%f67, 0fFF800000;
	mov.b32 	%r96, 0;
	mov.u32 	%r104, %r96;
	@%p3 bra 	$L__BB2_5;
	and.b32  	%r96, %r30, 2147483632;
	add.s64 	%rd16, %rd1, 32;
	mov.f32 	%f67, 0fFF800000;
	mov.b32 	%r90, 0;
	mov.u32 	%r104, %r90;
$L__BB2_4:
	.pragma "nounroll";
	ld.global.f32 	%f12, [%rd16+-32];
	setp.gt.f32 	%p4, %f12, %f67;
	selp.f32 	%f13, %f12, %f67, %p4;
	selp.b32 	%r38, %r90, %r104, %p4;
	ld.global.f32 	%f14, [%rd16+-28];
	setp.gt.f32 	%p5, %f14, %f13;
	selp.f32 	%f15, %f14, %f13, %p5;
	add.s32 	%r39, %r90, 1;
	selp.b32 	%r40, %r39, %r38, %p5;
	ld.global.f32 	%f16, [%rd16+-24];
	setp.gt.f32 	%p6, %f16, %f15;
	selp.f32 	%f17, %f16, %f15, %p6;
	add.s32 	%r41, %r90, 2;
	selp.b32 	%r42, %r41, %r40, %p6;
	ld.global.f32 	%f18, [%rd16+-20];
	setp.gt.f32 	%p7, %f18, %f17;
	selp.f32 	%f19, %f18, %f17, %p7;
	add.s32 	%r43, %r90, 3;
	selp.b32 	%r44, %r43, %r42, %p7;
	ld.global.f32 	%f20, [%rd16+-16];
	setp.gt.f32 	%p8, %f20, %f19;
	selp.f32 	%f21, %f20, %f19, %p8;
	add.s32 	%r45, %r90, 4;
	selp.b32 	%r46, %r45, %r44, %p8;
	ld.global.f32 	%f22, [%rd16+-12];
	setp.gt.f32 	%p9, %f22, %f21;
	selp.f32 	%f23, %f22, %f21, %p9;
	add.s32 	%r47, %r90, 5;
	selp.b32 	%r48, %r47, %r46, %p9;
	ld.global.f32 	%f24, [%rd16+-8];
	setp.gt.f32 	%p10, %f24, %f23;
	selp.f32 	%f25, %f24, %f23, %p10;
	add.s32 	%r49, %r90, 6;
	selp.b32 	%r50, %r49, %r48, %p10;
	ld.global.f32 	%f26, [%rd16+-4];
	setp.gt.f32 	%p11, %f26, %f25;
	selp.f32 	%f27, %f26, %f25, %p11;
	add.s32 	%r51, %r90, 7;
	selp.b32 	%r52, %r51, %r50, %p11;
	ld.global.f32 	%f28, [%rd16];
	setp.gt.f32 	%p12, %f28, %f27;
	selp.f32 	%f29, %f28, %f27, %p12;
	add.s32 	%r53, %r90, 8;
	selp.b32 	%r54, %r53, %r52, %p12;
	ld.global.f32 	%f30, [%rd16+4];
	setp.gt.f32 	%p13, %f30, %f29;
	selp.f32 	%f31, %f30, %f29, %p13;
	add.s32 	%r55, %r90, 9;
	selp.b32 	%r56, %r55, %r54, %p13;
	ld.global.f32 	%f32, [%rd16+8];
	setp.gt.f32 	%p14, %f32, %f31;
	selp.f32 	%f33, %f32, %f31, %p14;
	add.s32 	%r57, %r90, 10;
	selp.b32 	%r58, %r57, %r56, %p14;
	ld.global.f32 	%f34, [%rd16+12];
	setp.gt.f32 	%p15, %f34, %f33;
	selp.f32 	%f35, %f34, %f33, %p15;
	add.s32 	%r59, %r90, 11;
	selp.b32 	%r60, %r59, %r58, %p15;
	ld.global.f32 	%f36, [%rd16+16];
	setp.gt.f32 	%p16, %f36, %f35;
	selp.f32 	%f37, %f36, %f35, %p16;
	add.s32 	%r61, %r90, 12;
	selp.b32 	%r62, %r61, %r60, %p16;
	ld.global.f32 	%f38, [%rd16+20];
	setp.gt.f32 	%p17, %f38, %f37;
	selp.f32 	%f39, %f38, %f37, %p17;
	add.s32 	%r63, %r90, 13;
	selp.b32 	%r64, %r63, %r62, %p17;
	ld.global.f32 	%f40, [%rd16+24];
	setp.gt.f32 	%p18, %f40, %f39;
	selp.f32 	%f41, %f40, %f39, %p18;
	add.s32 	%r65, %r90, 14;
	selp.b32 	%r66, %r65, %r64, %p18;
	ld.global.f32 	%f42, [%rd16+28];
	setp.gt.f32 	%p19, %f42, %f41;
	selp.f32 	%f67, %f42, %f41, %p19;
	add.s32 	%r67, %r90, 15;
	selp.b32 	%r104, %r67, %r66, %p19;
	add.s64 	%rd16, %rd16, 64;
	add.s32 	%r90, %r90, 16;
	setp.ne.s32 	%p20, %r90, %r96;
	@%p20 bra 	$L__BB2_4;
$L__BB2_5:
	setp.eq.s32 	%p21, %r1, 0;
	@%p21 bra 	$L__BB2_14;
	and.b32  	%r10, %r30, 7;
	setp.lt.u32 	%p22, %r1, 8;
	@%p22 bra 	$L__BB2_8;
	mul.wide.u32 	%rd10, %r96, 4;
	add.s64 	%rd11, %rd1, %rd10;
	ld.global.f32 	%f43, [%rd11];
	setp.gt.f32 	%p23, %f43, %f67;
	selp.f32 	%f44, %f43, %f67, %p23;
	selp.b32 	%r69, %r96, %r104, %p23;
	add.s32 	%r70, %r96, 1;
	ld.global.f32 	%f45, [%rd11+4];
	setp.gt.f32 	%p24, %f45, %f44;
	selp.f32 	%f46, %f45, %f44, %p24;
	selp.b32 	%r71, %r70, %r69, %p24;
	add.s32 	%r72, %r96, 2;
	ld.global.f32 	%f47, [%rd11+8];
	setp.gt.f32 	%p25, %f47, %f46;
	selp.f32 	%f48, %f47, %f46, %p25;
	selp.b32 	%r73, %r72, %r71, %p25;
	add.s32 	%r74, %r96, 3;
	ld.global.f32 	%f49, [%rd11+12];
	setp.gt.f32 	%p26, %f49, %f48;
	selp.f32 	%f50, %f49, %f48, %p26;
	selp.b32 	%r75, %r74, %r73, %p26;
	add.s32 	%r76, %r96, 4;
	ld.global.f32 	%f51, [%rd11+16];
	setp.gt.f32 	%p27, %f51, %f50;
	selp.f32 	%f52, %f51, %f50, %p27;
	selp.b32 	%r77, %r76, %r75, %p27;
	add.s32 	%r78, %r96, 5;
	ld.global.f32 	%f53, [%rd11+20];
	setp.gt.f32 	%p28, %f53, %f52;
	selp.f32 	%f54, %f53, %f52, %p28;
	selp.b32 	%r79, %r78, %r77, %p28;
	add.s32 	%r80, %r96, 6;
	ld.global.f32 	%f55, [%rd11+24];
	setp.gt.f32 	%p29, %f55, %f54;
	selp.f32 	%f56, %f55, %f54, %p29;
	selp.b32 	%r81, %r80, %r79, %p29;
	add.s32 	%r82, %r96, 7;
	ld.global.f32 	%f57, [%rd11+28];
	setp.gt.f32 	%p30, %f57, %f56;
	selp.f32 	%f67, %f57, %f56, %p30;
	selp.b32 	%r104, %r82, %r81, %p30;
	add.s32 	%r96, %r96, 8;
$L__BB2_8:
	setp.eq.s32 	%p31, %r10, 0;
	@%p31 bra 	$L__BB2_14;
	and.b32  	%r16, %r30, 3;
	setp.lt.u32 	%p32, %r10, 4;
	@%p32 bra 	$L__BB2_11;
	mul.wide.u32 	%rd12, %r96, 4;
	add.s64 	%rd13, %rd1, %rd12;
	ld.global.f32 	%f58, [%rd13];
	setp.gt.f32 	%p33, %f58, %f67;
	selp.f32 	%f59, %f58, %f67, %p33;
	selp.b32 	%r84, %r96, %r104, %p33;
	add.s32 	%r85, %r96, 1;
	ld.global.f32 	%f60, [%rd13+4];
	setp.gt.f32 	%p34, %f60, %f59;
	selp.f32 	%f61, %f60, %f59, %p34;
	selp.b32 	%r86, %r85, %r84, %p34;
	add.s32 	%r87, %r96, 2;
	ld.global.f32 	%f62, [%rd13+8];
	setp.gt.f32 	%p35, %f62, %f61;
	selp.f32 	%f63, %f62, %f61, %p35;
	selp.b32 	%r88, %r87, %r86, %p35;
	add.s32 	%r89, %r96, 3;
	ld.global.f32 	%f64, [%rd13+12];
	setp.gt.f32 	%p36, %f64, %f63;
	selp.f32 	%f67, %f64, %f63, %p36;
	selp.b32 	%r104, %r89, %r88, %p36;
	add.s32 	%r96, %r96, 4;
$L__BB2_11:
	setp.eq.s32 	%p37, %r16, 0;
	@%p37 bra 	$L__BB2_14;
	mul.wide.u32 	%rd14, %r96, 4;
	add.s64 	%rd17, %rd1, %rd14;
	neg.s32 	%r101, %r16;
$L__BB2_13:
	.pragma "nounroll";
	ld.global.f32 	%f65, [%rd17];
	setp.gt.f32 	%p38, %f65, %f67;
	selp.f32 	%f67, %f65, %f67, %p38;
	selp.b32 	%r104, %r96, %r104, %p38;
	add.s32 	%r96, %r96, 1;
	add.s64 	%rd17, %rd17, 4;
	add.s32 	%r101, %r101, 1;
	setp.ne.s32 	%p39, %r101, 0;
	@%p39 bra 	$L__BB2_13;
$L__BB2_14:
	cvta.to.global.u64 	%rd15, %rd8;
	st.global.u32 	[%rd15], %r104;
$L__BB2_15:
	ret;

}


// ===== COMPILED SASS (sm_100) =====

	.target	sm_100

	.elftype	@"ET_EXEC"


//--------------------- .note.nv.tkinfo           --------------------------
	.section	.note.nv.tkinfo,"",@"SHT_NOTE"
	.sectionflags	@"SHF_NOTE_NV_TKINFO"
	.tkinfo
        /*0018*/ 	.word	0x00000002
        /*0030*/ 	.string	""
        /*0030*/ 	.string	"ptxas"
        /*0030*/ 	.string	"Cuda compilation tools, release 13.0, V13.0.88"
        /*0030*/ 	.string	"Build cuda_13.0.r13.0/compiler.36424714_0"
        /*0030*/ 	.string	"-arch sm_100 -m 64 "



//--------------------- .note.nv.cuinfo           --------------------------
	.section	.note.nv.cuinfo,"",@"SHT_NOTE"
	.sectionflags	@"SHF_NOTE_NV_CUINFO"
        /*0018*/ 	.short	0x0002
        /*001a*/ 	.short	0x0064
        /*001c*/ 	.short	0x0082
	.zero		2


//--------------------- .nv.info                  --------------------------
	.section	.nv.info,"",@"SHT_CUDA_INFO"
	.align	4


	//----- nvinfo : EIATTR_REGCOUNT
	.align		4
        /*0000*/ 	.byte	0x04, 0x2f
        /*0002*/ 	.short	(.L_10 - .L_9)
	.align		4
.L_9:
        /*0004*/ 	.word	index@(_Z14softmax_kernelPKfPfi)
        /*0008*/ 	.word	0x0000001e


	//----- nvinfo : EIATTR_FRAME_SIZE
	.align		4
.L_10:
        /*000c*/ 	.byte	0x04, 0x11
        /*000e*/ 	.short	(.L_12 - .L_11)
	.align		4
.L_11:
        /*0010*/ 	.word	index@($__internal_0_$__cuda_sm20_div_rn_f64_full)
        /*0014*/ 	.word	0x00000000


	//----- nvinfo : EIATTR_FRAME_SIZE
	.align		4
.L_12:
        /*0018*/ 	.byte	0x04, 0x11
        /*001a*/ 	.short	(.L_14 - .L_13)
	.align		4
.L_13:
        /*001c*/ 	.word	index@(_Z14softmax_kernelPKfPfi)
        /*0020*/ 	.word	0x00000000


	//----- nvinfo : EIATTR_REGCOUNT
	.align		4
.L_14:
        /*0024*/ 	.byte	0x04, 0x2f
        /*0026*/ 	.short	(.L_16 - .L_15)
	.align		4
.L_15:
        /*0028*/ 	.word	index@(_Z13sample_kernelPKfimPi)
        /*002c*/ 	.word	0x0000000a


	//----- nvinfo : EIATTR_FRAME_SIZE
	.align		4
.L_16:
        /*0030*/ 	.byte	0x04, 0x11
        /*0032*/ 	.short	(.L_18 - .L_17)
	.align		4
.L_17:
        /*0034*/ 	.word	index@(_Z13sample_kernelPKfimPi)
        /*0038*/ 	.word	0x00000000


	//----- nvinfo : EIATTR_REGCOUNT
	.align		4
.L_18:
        /*003c*/ 	.byte	0x04, 0x2f
        /*003e*/ 	.short	(.L_20 - .L_19)
	.align		4
.L_19:
        /*0040*/ 	.word	index@(_Z13argmax_kernelPKfiPi)
        /*0044*/ 	.word	0x00000020


	//----- nvinfo : EIATTR_FRAME_SIZE
	.align		4
.L_20:
        /*0048*/ 	.byte	0x04, 0x11
        /*004a*/ 	.short	(.L_22 - .L_21)
	.align		4
.L_21:
        /*004c*/ 	.word	index@(_Z13argmax_kernelPKfiPi)
        /*0050*/ 	.word	0x00000000


	//----- nvinfo : EIATTR_MIN_STACK_SIZE
	.align		4
.L_22:
        /*0054*/ 	.byte	0x04, 0x12
        /*0056*/ 	.short	(.L_24 - .L_23)
	.align		4
.L_23:
        /*0058*/ 	.word	index@(_Z13argmax_kernelPKfiPi)
        /*005c*/ 	.word	0x00000000


	//----- nvinfo : EIATTR_MIN_STACK_SIZE
	.align		4
.L_24:
        /*0060*/ 	.byte	0x04, 0x12
        /*0062*/ 	.short	(.L_26 - .L_25)
	.align		4
.L_25:
        /*0064*/ 	.word	index@(_Z13sample_kernelPKfimPi)
        /*0068*/ 	.word	0x00000000


	//----- nvinfo : EIATTR_MIN_STACK_SIZE
	.align		4
.L_26:
        /*006c*/ 	.byte	0x04, 0x12
        /*006e*/ 	.short	(.L_28 - .L_27)
	.align		4
.L_27:
        /*0070*/ 	.word	index@(_Z14softmax_kernelPKfPfi)
        /*0074*/ 	.word	0x00000000
.L_28:


//--------------------- .nv.compat                --------------------------
	.section	.nv.compat,"",@"SHT_CUDA_COMPAT_INFO"
	.align	4
        /*0000*/ 	.byte	0x02, 0x09, 0x00, 0x00, 0x02, 0x02, 0x01, 0x00, 0x02, 0x05, 0x05, 0x00, 0x03, 0x07, 0x01, 0x01
        /*0010*/ 	.byte	0x02, 0x03, 0x00, 0x00, 0x02, 0x06, 0x01, 0x00, 0x04, 0x0b, 0x08, 0x00, 0x01, 0x00, 0x00, 0x00
        /*0020*/ 	.byte	0x00, 0x00, 0x00, 0x00


//--------------------- .nv.info._Z13argmax_kernelPKfiPi --------------------------
	.section	.nv.info._Z13argmax_kernelPKfiPi,"",@"SHT_CUDA_INFO"
	.sectionflags	@""
	.align	4


	//----- nvinfo : EIATTR_CUDA_API_VERSION
	.align		4
        /*0000*/ 	.byte	0x04, 0x37
        /*0002*/ 	.short	(.L_30 - .L_29)
.L_29:
        /*0004*/ 	.word	0x00000082


	//----- nvinfo : EIATTR_KPARAM_INFO
	.align		4
.L_30:
        /*0008*/ 	.byte	0x04, 0x17
        /*000a*/ 	.short	(.L_32 - .L_31)
.L_31:
        /*000c*/ 	.word	0x00000000
        /*0010*/ 	.short	0x0002
        /*0012*/ 	.short	0x0010
        /*0014*/ 	.byte	0x00, 0xf5, 0x21, 0x00


	//----- nvinfo : EIATTR_KPARAM_INFO
	.align		4
.L_32:
        /*0018*/ 	.byte	0x04, 0x17
        /*001a*/ 	.short	(.L_34 - .L_33)
.L_33:
        /*001c*/ 	.word	0x00000000
        /*0020*/ 	.short	0x0001
        /*0022*/ 	.short	0x0008
        /*0024*/ 	.byte	0x00, 0xf0, 0x11, 0x00


	//----- nvinfo : EIATTR_KPARAM_INFO
	.align		4
.L_34:
        /*0028*/ 	.byte	0x04, 0x17
        /*002a*/ 	.short	(.L_36 - .L_35)
.L_35:
        /*002c*/ 	.word	0x00000000
        /*0030*/ 	.short	0x0000
        /*0032*/ 	.short	0x0000
        /*0034*/ 	.byte	0x00, 0xf5, 0x21, 0x00


	//----- nvinfo : EIATTR_SPARSE_MMA_MASK
	.align		4
.L_36:
        /*0038*/ 	.byte	0x03, 0x50
        /*003a*/ 	.short	0x0000


	//----- nvinfo : EIATTR_MAXREG_COUNT
	.align		4
        /*003c*/ 	.byte	0x03, 0x1b
        /*003e*/ 	.short	0x00ff


	//----- nvinfo : EIATTR_MERCURY_ISA_VERSION
	.align		4
        /*0040*/ 	.byte	0x03, 0x5f
        /*0042*/ 	.short	0x0101


	//----- nvinfo : EIATTR_VRC_CTA_INIT_COUNT
	.align		4
        /*0044*/ 	.byte	0x02, 0x4a
	.zero		1
	.zero		1


	//----- nvinfo : EIATTR_EXIT_INSTR_OFFSETS
	.align		4
        /*0048*/ 	.byte	0x04, 0x1c
        /*004a*/ 	.short	(.L_38 - .L_37)


	//   ....[0]....
.L_37:
        /*004c*/ 	.word	0x00000040


	//   ....[1]....
        /*0050*/ 	.word	0x00000b20


	//----- nvinfo : EIATTR_CBANK_PARAM_SIZE
	.align		4
.L_38:
        /*0054*/ 	.byte	0x03, 0x19
        /*0056*/ 	.short	0x0018


	//----- nvinfo : EIATTR_PARAM_CBANK
	.align		4
        /*0058*/ 	.byte	0x04, 0x0a
        /*005a*/ 	.short	(.L_40 - .L_39)
	.align		4
.L_39:
        /*005c*/ 	.word	index@(.nv.constant0._Z13argmax_kernelPKfiPi)
        /*0060*/ 	.short	0x0380
        /*0062*/ 	.short	0x0018


	//----- nvinfo : EIATTR_SW_WAR
	.align		4
.L_40:
        /*0064*/ 	.byte	0x04, 0x36
        /*0066*/ 	.short	(.L_42 - .L_41)
.L_41:
        /*0068*/ 	.word	0x00000008
.L_42:


//--------------------- .nv.info._Z13sample_kernelPKfimPi --------------------------
	.section	.nv.info._Z13sample_kernelPKfimPi,"",@"SHT_CUDA_INFO"
	.sectionflags	@""
	.align	4


	//----- nvinfo : EIATTR_CUDA_API_VERSION
	.align		4
        /*0000*/ 	.byte	0x04, 0x37
        /*0002*/ 	.short	(.L_44 - .L_43)
.L_43:
        /*0004*/ 	.word	0x00000082


	//----- nvinfo : EIATTR_KPARAM_INFO
	.align		4
.L_44:
        /*0008*/ 	.byte	0x04, 0x17
        /*000a*/ 	.short	(.L_46 - .L_45)
.L_45:
        /*000c*/ 	.word	0x00000000
        /*0010*/ 	.short	0x0003
        /*0012*/ 	.short	0x0018
        /*0014*/ 	.byte	0x00, 0xf5, 0x21, 0x00


	//----- nvinfo : EIATTR_KPARAM_INFO
	.align		4
.L_46:
        /*0018*/ 	.byte	0x04, 0x17
        /*001a*/ 	.short	(.L_48 - .L_47)
.L_47:
        /*001c*/ 	.word	0x00000000
        /*0020*/ 	.short	0x0002
        /*0022*/ 	.short	0x0010
        /*0024*/ 	.byte	0x00, 0xf0, 0x21, 0x00


	//----- nvinfo : EIATTR_KPARAM_INFO
	.align		4
.L_48:
        /*0028*/ 	.byte	0x04, 0x17
        /*002a*/ 	.short	(.L_50 - .L_49)
.L_49:
        /*002c*/ 	.word	0x00000000
        /*0030*/ 	.short	0x0001
        /*0032*/ 	.short	0x0008
        /*0034*/ 	.byte	0x00, 0xf0, 0x11, 0x00


	//----- nvinfo : EIATTR_KPARAM_INFO
	.align		4
.L_50:
        /*0038*/ 	.byte	0x04, 0x17
        /*003a*/ 	.short	(.L_52 - .L_51)
.L_51:
        /*003c*/ 	.word	0x00000000
        /*0040*/ 	.short	0x0000
        /*0042*/ 	.short	0x0000
        /*0044*/ 	.byte	0x00, 0xf5, 0x21, 0x00


	//----- nvinfo : EIATTR_SPARSE_MMA_MASK
	.align		4
.L_52:
        /*0048*/ 	.byte	0x03, 0x50
        /*004a*/ 	.short	0x0000


	//----- nvinfo : EIATTR_MAXREG_COUNT
	.align		4
        /*004c*/ 	.byte	0x03, 0x1b
        /*004e*/ 	.short	0x00ff


	//----- nvinfo : EIATTR_MERCURY_ISA_VERSION
	.align		4
        /*0050*/ 	.byte	0x03, 0x5f
        /*0052*/ 	.short	0x0101


	//----- nvinfo : EIATTR_VRC_CTA_INIT_COUNT
	.align		4
        /*0054*/ 	.byte	0x02, 0x4a
	.zero		1
	.zero		1


	//----- nvinfo : EIATTR_EXIT_INSTR_OFFSETS
	.align		4
        /*0058*/ 	.byte	0x04, 0x1c
        /*005a*/ 	.short	(.L_54 - .L_53)


	//   ....[0]....
.L_53:
        /*005c*/ 	.word	0x00000040


	//   ....[1]....
        /*0060*/ 	.word	0x00000290


	//----- nvinfo : EIATTR_CBANK_PARAM_SIZE
	.align		4
.L_54:
        /*0064*/ 	.byte	0x03, 0x19
        /*0066*/ 	.short	0x0020


	//----- nvinfo : EIATTR_PARAM_CBANK
	.align		4
        /*0068*/ 	.byte	0x04, 0x0a
        /*006a*/ 	.short	(.L_56 - .L_55)
	.align		4
.L_55:
        /*006c*/ 	.word	index@(.nv.constant0._Z13sample_kernelPKfimPi)
        /*0070*/ 	.short	0x0380
        /*0072*/ 	.short	0x0020


	//----- nvinfo : EIATTR_SW_WAR
	.align		4
.L_56:
        /*0074*/ 	.byte	0x04, 0x36
        /*0076*/ 	.short	(.L_58 - .L_57)
.L_57:
        /*0078*/ 	.word	0x00000008
.L_58:


//--------------------- .nv.info._Z14softmax_kernelPKfPfi --------------------------
	.section	.nv.info._Z14softmax_kernelPKfPfi,"",@"SHT_CUDA_INFO"
	.sectionflags	@""
	.align	4


	//----- nvinfo : EIATTR_CUDA_API_VERSION
	.align		4
        /*0000*/ 	.byte	0x04, 0x37
        /*0002*/ 	.short	(.L_60 - .L_59)
.L_59:
        /*0004*/ 	.word	0x00000082


	//----- nvinfo : EIATTR_KPARAM_INFO
	.align		4
.L_60:
        /*0008*/ 	.byte	0x04, 0x17
        /*000a*/ 	.short	(.L_62 - .L_61)
.L_61:
        /*000c*/ 	.word	0x00000000
        /*0010*/ 	.short	0x0002
        /*0012*/ 	.short	0x0010
        /*0014*/ 	.byte	0x00, 0xf0, 0x11, 0x00


	//----- nvinfo : EIATTR_KPARAM_INFO
	.align		4
.L_62:
        /*0018*/ 	.byte	0x04, 0x17
        /*001a*/ 	.short	(.L_64 - .L_63)
.L_63:
        /*001c*/ 	.word	0x00000000
        /*0020*/ 	.short	0x0001
        /*0022*/ 	.short	0x0008
        /*0024*/ 	.byte	0x00, 0xf5, 0x21, 0x00


	//----- nvinfo : EIATTR_KPARAM_INFO
	.align		4
.L_64:
        /*0028*/ 	.byte	0x04, 0x17
        /*002a*/ 	.short	(.L_66 - .L_65)
.L_65:
        /*002c*/ 	.word	0x00000000
        /*0030*/ 	.short	0x0000
        /*0032*/ 	.short	0x0000
        /*0034*/ 	.byte	0x00, 0xf5, 0x21, 0x00


	//----- nvinfo : EIATTR_SPARSE_MMA_MASK
	.align		4
.L_66:
        /*0038*/ 	.byte	0x03, 0x50
        /*003a*/ 	.short	0x0000


	//----- nvinfo : EIATTR_MAXREG_COUNT
	.align		4
        /*003c*/ 	.byte	0x03, 0x1b
        /*003e*/ 	.short	0x00ff


	//----- nvinfo : EIATTR_MERCURY_ISA_VERSION
	.align		4
        /*0040*/ 	.byte	0x03, 0x5f
        /*0042*/ 	.short	0x0101


	//----- nvinfo : EIATTR_VRC_CTA_INIT_COUNT
	.align		4
        /*0044*/ 	.byte	0x02, 0x4a
	.zero		1
	.zero		1


	//----- nvinfo : EIATTR_EXIT_INSTR_OFFSETS
	.align		4
        /*0048*/ 	.byte	0x04, 0x1c
        /*004a*/ 	.short	(.L_68 - .L_67)


	//   ....[0]....
.L_67:
        /*004c*/ 	.word	0x00000040


	//   ....[1]....
        /*0050*/ 	.word	0x00001430


	//   ....[2]....
        /*0054*/ 	.word	0x00002c70


	//   ....[3]....
        /*0058*/ 	.word	0x00003880


	//   ....[4]....
        /*005c*/ 	.word	0x00003ed0


	//   ....[5]....
        /*0060*/ 	.word	0x00004100


	//----- nvinfo : EIATTR_CRS_STACK_SIZE
	.align		4
.L_68:
        /*0064*/ 	.byte	0x04, 0x1e
        /*0066*/ 	.short	(.L_70 - .L_69)
.L_69:
        /*0068*/ 	.word	0x00000000


	//----- nvinfo : EIATTR_CBANK_PARAM_SIZE
	.align		4
.L_70:
        /*006c*/ 	.byte	0x03, 0x19
        /*006e*/ 	.short	0x0014


	//----- nvinfo : EIATTR_PARAM_CBANK
	.align		4
        /*0070*/ 	.byte	0x04, 0x0a
        /*0072*/ 	.short	(.L_72 - .L_71)
	.align		4
.L_71:
        /*0074*/ 	.word	index@(.nv.constant0._Z14softmax_kernelPKfPfi)
        /*0078*/ 	.short	0x0380
        /*007a*/ 	.short	0x0014


	//----- nvinfo : EIATTR_SW_WAR
	.align		4
.L_72:
        /*007c*/ 	.byte	0x04, 0x36
        /*007e*/ 	.short	(.L_74 - .L_73)
.L_73:
        /*0080*/ 	.word	0x00000008
.L_74:


//--------------------- .nv.callgraph             --------------------------
	.section	.nv.callgraph,"",@"SHT_CUDA_CALLGRAPH"
	.align	4
	.sectionentsize	8
	.align		4
        /*0000*/ 	.word	0x00000000
	.align		4
        /*0004*/ 	.word	0xffffffff
	.align		4
        /*0008*/ 	.word	0x00000000
	.align		4
        /*000c*/ 	.word	0xfffffffe
	.align		4
        /*0010*/ 	.word	0x00000000
	.align		4
        /*0014*/ 	.word	0xfffffffd
	.align		4
        /*0018*/ 	.word	0x00000000
	.align		4
        /*001c*/ 	.word	0xfffffffc


//--------------------- .nv.constant4             --------------------------
	.section	.nv.constant4,"a",@progbits
	.align	8
	.align		8
.nv.constant4:
        /*0000*/ 	.dword	precalc_xorwow_matrix
	.align		8
        /*0008*/ 	.dword	precalc_xorwow_offset_matrix
	.align		8
        /*0010*/ 	.dword	mrg32k3aM1
	.align		8
        /*0018*/ 	.dword	mrg32k3aM2
	.align		8
        /*0020*/ 	.dword	mrg32k3aM1SubSeq
	.align		8
        /*0028*/ 	.dword	mrg32k3aM2SubSeq
	.align		8
        /*0030*/ 	.dword	mrg32k3aM1Seq
	.align		8
        /*0038*/ 	.dword	mrg32k3aM2Seq


//--------------------- .nv.constant3             --------------------------
	.section	.nv.constant3,"a",@progbits
	.align	8
.nv.constant3:
	.type		__cr_lgamma_table,@object
	.size		__cr_lgamma_table,(.L_8 - __cr_lgamma_table)
__cr_lgamma_table:
        /*0000*/ 	.byte	0x00, 0x00, 0x00, 0x00, 0x00, 0x00, 0x00, 0x00, 0x00, 0x00, 0x00, 0x00, 0x00, 0x00, 0x00, 0x00
        /*0010*/ 	.byte	0xef, 0x39, 0xfa, 0xfe, 0x42, 0x2e, 0xe6, 0x3f, 0x02, 0x20, 0x2a, 0xfa, 0x0b, 0xab, 0xfc, 0x3f
        /*0020*/ 	.byte	0xf9, 0x2c, 0x92, 0x7c, 0xa7, 0x6c, 0x09, 0x40, 0xc9, 0x79, 0x44, 0x3c, 0x64, 0x26, 0x13, 0x40
        /*0030*/ 	.byte	0xca, 0x01, 0xcf, 0x3a, 0x27, 0x51, 0x1a, 0x40, 0x30, 0xcc, 0x2d, 0xf3, 0xe1, 0x0c, 0x21, 0x40
        /*0040*/ 	.byte	0x0d, 0xb7, 0xfc, 0x82, 0x8e, 0x35, 0x25, 0x40
.L_8:


//--------------------- .text._Z13argmax_kernelPKfiPi --------------------------
	.section	.text._Z13argmax_kernelPKfiPi,"ax",@progbits
	.align	128
        .global         _Z13argmax_kernelPKfiPi
        .type           _Z13argmax_kernelPKfiPi,@function
        .size           _Z13argmax_kernelPKfiPi,(.L_x_64 - _Z13argmax_kernelPKfiPi)
        .other          _Z13argmax_kernelPKfiPi,@"STO_CUDA_ENTRY STV_DEFAULT"
_Z13argmax_kernelPKfiPi:
.text._Z13argmax_kernelPKfiPi:
[----:B------:R-:W-:Y:S01]  /*0000*/  LDC R1, c[0x0][0x37c] ;  /* 0x0000df00ff017b82 */ /* 0x000fe20000000800 */
[----:B------:R-:W0:Y:S07]  /*0010*/  S2R R0, SR_TID.X ;  /* 0x0000000000007919 */ /* 0x000e2e0000002100 */
[----:B------:R-:W0:Y:S02]  /*0020*/  S2UR UR4, SR_CTAID.X ;  /* 0x00000000000479c3 */ /* 0x000e240000002500 */
[----:B0-----:R-:W-:-:S13]  /*0030*/  LOP3.LUT P0, RZ, R0, UR4, RZ, 0xfc, !PT ;  /* 0x0000000400ff7c12 */ /* 0x001fda000f80fcff */
[----:B------:R-:W-:Y:S05]  /*0040*/  @P0 EXIT ;  /* 0x000000000000094d */ /* 0x000fea0003800000 */
[----:B------:R-:W0:Y:S01]  /*0050*/  LDCU UR6, c[0x0][0x388] ;  /* 0x00007100ff0677ac */ /* 0x000e220008000800 */
[----:B------:R-:W-:Y:S01]  /*0060*/  IMAD.MOV.U32 R0, RZ, RZ, RZ ;  /* 0x000000ffff007224 */ /* 0x000fe200078e00ff */
[----:B------:R-:W1:Y:S01]  /*0070*/  LDCU.64 UR10, c[0x0][0x358] ;  /* 0x00006b00ff0a77ac */ /* 0x000e620008000a00 */
[----:B0-----:R-:W-:-:S09]  /*0080*/  UISETP.GE.AND UP0, UPT, UR6, 0x1, UPT ;  /* 0x000000010600788c */ /* 0x001fd2000bf06270 */
[----:B-1----:R-:W-:Y:S05]  /*0090*/  BRA.U !UP0, `(.L_x_0) ;  /* 0x0000000908987547 */ /* 0x002fea000b800000 */
[----:B------:R-:W-:Y:S01]  /*00a0*/  UISETP.GE.U32.AND UP1, UPT, UR6, 0x10, UPT ;  /* 0x000000100600788c */ /* 0x000fe2000bf26070 */
[----:B------:R-:W-:Y:S01]  /*00b0*/  IMAD.MOV.U32 R2, RZ, RZ, -0x800000 ;  /* 0xff800000ff027424 */ /* 0x000fe200078e00ff */
[----:B------:R-:W-:Y:S01]  /*00c0*/  ULOP3.LUT UR7, UR6, 0xf, URZ, 0xc0, !UPT ;  /* 0x0000000f06077892 */ /* 0x000fe2000f8ec0ff */
[----:B------:R-:W-:Y:S02]  /*00d0*/  IMAD.MOV.U32 R3, RZ, RZ, RZ ;  /* 0x000000ffff037224 */ /* 0x000fe400078e00ff */
[----:B------:R-:W-:Y:S01]  /*00e0*/  IMAD.MOV.U32 R0, RZ, RZ, RZ ;  /* 0x000000ffff007224 */ /* 0x000fe200078e00ff */
[----:B------:R-:W-:-:S03]  /*00f0*/  UISETP.NE.AND UP0, UPT, UR7, URZ, UPT ;  /* 0x000000ff0700728c */ /* 0x000fc6000bf05270 */
[----:B------:R-:W-:Y:S08]  /*0100*/  BRA.U !UP1, `(.L_x_1) ;  /* 0x00000005093c7547 */ /* 0x000ff0000b800000 */
[----:B------:R-:W0:Y:S01]  /*0110*/  LDCU.64 UR4, c[0x0][0x380] ;  /* 0x00007000ff0477ac */ /* 0x000e220008000a00 */
[----:B------:R-:W-:Y:S02]  /*0120*/  IMAD.MOV.U32 R2, RZ, RZ, -0x800000 ;  /* 0xff800000ff027424 */ /* 0x000fe400078e00ff */
[----:B------:R-:W-:Y:S01]  /*0130*/  IMAD.MOV.U32 R6, RZ, RZ, RZ ;  /* 0x000000ffff067224 */ /* 0x000fe200078e00ff */
[----:B------:R-:W-:Y:S01]  /*0140*/  ULOP3.LUT UR8, UR6, 0x7ffffff0, URZ, 0xc0, !UPT ;  /* 0x7ffffff006087892 */ /* 0x000fe2000f8ec0ff */
[----:B------:R-:W-:-:S05]  /*0150*/  IMAD.MOV.U32 R0, RZ, RZ, RZ ;  /* 0x000000ffff007224 */ /* 0x000fca00078e00ff */
[----:B------:R-:W-:Y:S01]  /*0160*/  IMAD.U32 R3, RZ, RZ, UR8 ;  /* 0x00000008ff037e24 */ /* 0x000fe2000f8e00ff */
[----:B0-----:R-:W-:-:S04]  /*0170*/  UIADD3 UR4, UP1, UPT, UR4, 0x20, URZ ;  /* 0x0000002004047890 */ /* 0x001fc8000ff3e0ff */
[----:B------:R-:W-:Y:S02]  /*0180*/  UIADD3.X UR5, UPT, UPT, URZ, UR5, URZ, UP1, !UPT ;  /* 0x00000005ff057290 */ /* 0x000fe40008ffe4ff */
[----:B------:R-:W-:-:S04]  /*0190*/  IMAD.U32 R4, RZ, RZ, UR4 ;  /* 0x00000004ff047e24 */ /* 0x000fc8000f8e00ff */
[----:B------:R-:W-:-:S07]  /*01a0*/  IMAD.U32 R5, RZ, RZ, UR5 ;  /* 0x00000005ff057e24 */ /* 0x000fce000f8e00ff */
.L_x_2:
[----:B------:R-:W2:Y:S04]  /*01b0*/  LDG.E R17, desc[UR10][R4.64+-0x20] ;  /* 0xffffe00a04117981 */ /* 0x000ea8000c1e1900 */
[----:B------:R-:W3:Y:S04]  /*01c0*/  LDG.E R19, desc[UR10][R4.64+-0x1c] ;  /* 0xffffe40a04137981 */ /* 0x000ee8000c1e1900 */
[----:B------:R-:W4:Y:S04]  /*01d0*/  LDG.E R21, desc[UR10][R4.64+-0x18] ;  /* 0xffffe80a04157981 */ /* 0x000f28000c1e1900 */
[----:B------:R-:W5:Y:S04]  /*01e0*/  LDG.E R23, desc[UR10][R4.64+-0x14] ;  /* 0xffffec0a04177981 */ /* 0x000f68000c1e1900 */
        /* <DEDUP_REMOVED lines=11> */
[----:B------:R0:W5:Y:S01]  /*02a0*/  LDG.E R7, desc[UR10][R4.64+0x1c] ;  /* 0x00001c0a04077981 */ /* 0x000162000c1e1900 */
[----:B--2---:R-:W-:-:S04]  /*02b0*/  FSETP.GT.AND P3, PT, R17, R2, PT ;  /* 0x000000021100720b */ /* 0x004fc80003f64000 */
[----:B------:R-:W-:Y:S02]  /*02c0*/  FSEL R2, R17, R2, P3 ;  /* 0x0000000211027208 */ /* 0x000fe40001800000 */
[----:B------:R-:W-:Y:S02]  /*02d0*/  SEL R0, R6, R0, P3 ;  /* 0x0000000006007207 */ /* 0x000fe40001800000 */
[----:B---3--:R-:W-:-:S04]  /*02e0*/  FSETP.GT.AND P4, PT, R19, R2, PT ;  /* 0x000000021300720b */ /* 0x008fc80003f84000 */
[----:B------:R-:W-:-:S04]  /*02f0*/  FSEL R2, R19, R2, P4 ;  /* 0x0000000213027208 */ /* 0x000fc80002000000 */
[----:B----4-:R-:W-:-:S04]  /*0300*/  FSETP.GT.AND P5, PT, R21, R2, PT ;  /* 0x000000021500720b */ /* 0x010fc80003fa4000 */
[----:B------:R-:W-:Y:S01]  /*0310*/  FSEL R2, R21, R2, P5 ;  /* 0x0000000215027208 */ /* 0x000fe20002800000 */
[----:B------:R-:W-:-:S03]  /*0320*/  @P4 VIADD R0, R6, 0x1 ;  /* 0x0000000106004836 */ /* 0x000fc60000000000 */
[----:B-----5:R-:W-:-:S04]  /*0330*/  FSETP.GT.AND P6, PT, R23, R2, PT ;  /* 0x000000021700720b */ /* 0x020fc80003fc4000 */
[----:B------:R-:W-:Y:S01]  /*0340*/  FSEL R2, R23, R2, P6 ;  /* 0x0000000217027208 */ /* 0x000fe20003000000 */
[----:B------:R-:W-:-:S03]  /*0350*/  @P5 VIADD R0, R6, 0x2 ;  /* 0x0000000206005836 */ /* 0x000fc60000000000 */
[----:B------:R-:W-:-:S04]  /*0360*/  FSETP.GT.AND P0, PT, R25, R2, PT ;  /* 0x000000021900720b */ /* 0x000fc80003f04000 */
        /* <DEDUP_REMOVED lines=31> */
[----:B------:R-:W-:Y:S01]  /*0560*/  @P2 VIADD R0, R6, 0xd ;  /* 0x0000000d06002836 */ /* 0x000fe20000000000 */
[----:B0-----:R-:W-:Y:S02]  /*0570*/  IADD3 R4, P2, PT, R4, 0x40, RZ ;  /* 0x0000004004047810 */ /* 0x001fe40007f5e0ff */
[----:B------:R-:W-:-:S03]  /*0580*/  FSETP.GT.AND P0, PT, R7, R2, PT ;  /* 0x000000020700720b */ /* 0x000fc60003f04000 */
[----:B------:R-:W-:Y:S01]  /*0590*/  IMAD.X R5, RZ, RZ, R5, P2 ;  /* 0x000000ffff057224 */ /* 0x000fe200010e0605 */
[----:B------:R-:W-:Y:S01]  /*05a0*/  FSEL R2, R7, R2, P0 ;  /* 0x0000000207027208 */ /* 0x000fe20000000000 */
[----:B------:R-:W-:-:S08]  /*05b0*/  @P3 VIADD R0, R6, 0xe ;  /* 0x0000000e06003836 */ /* 0x000fd00000000000 */
[C---:B------:R-:W-:Y:S02]  /*05c0*/  @P0 VIADD R0, R6.reuse, 0xf ;  /* 0x0000000f06000836 */ /* 0x040fe40000000000 */
[----:B------:R-:W-:-:S05]  /*05d0*/  VIADD R6, R6, 0x10 ;  /* 0x0000001006067836 */ /* 0x000fca0000000000 */
[----:B------:R-:W-:-:S13]  /*05e0*/  ISETP.NE.AND P1, PT, R6, R3, PT ;  /* 0x000000030600720c */ /* 0x000fda0003f25270 */
[----:B------:R-:W-:Y:S05]  /*05f0*/  @P1 BRA `(.L_x_2) ;  /* 0xfffffff800ec1947 */ /* 0x000fea000383ffff */
.L_x_1:
[----:B------:R-:W-:Y:S05]  /*0600*/  BRA.U !UP0, `(.L_x_0) ;  /* 0x00000005083c7547 */ /* 0x000fea000b800000 */
[----:B------:R-:W-:Y:S02]  /*0610*/  UISETP.GE.U32.AND UP0, UPT, UR7, 0x8, UPT ;  /* 0x000000080700788c */ /* 0x000fe4000bf06070 */
[----:B------:R-:W-:-:S04]  /*0620*/  ULOP3.LUT UR5, UR6, 0x7, URZ, 0xc0, !UPT ;  /* 0x0000000706057892 */ /* 0x000fc8000f8ec0ff */
[----:B------:R-:W-:-:S03]  /*0630*/  UISETP.NE.AND UP1, UPT, UR5, URZ, UPT ;  /* 0x000000ff0500728c */ /* 0x000fc6000bf25270 */
[----:B------:R-:W-:Y:S08]  /*0640*/  BRA.U !UP0, `(.L_x_3) ;  /* 0x00000001088c7547 */ /* 0x000ff0000b800000 */
[----:B------:R-:W0:Y:S02]  /*0650*/  LDC.64 R4, c[0x0][0x380] ;  /* 0x0000e000ff047b82 */ /* 0x000e240000000a00 */
[----:B0-----:R-:W-:-:S05]  /*0660*/  IMAD.WIDE.U32 R4, R3, 0x4, R4 ;  /* 0x0000000403047825 */ /* 0x001fca00078e0004 */
[----:B------:R-:W2:Y:S04]  /*0670*/  LDG.E R7, desc[UR10][R4.64] ;  /* 0x0000000a04077981 */ /* 0x000ea8000c1e1900 */
[----:B------:R-:W3:Y:S04]  /*0680*/  LDG.E R9, desc[UR10][R4.64+0x4] ;  /* 0x0000040a04097981 */ /* 0x000ee8000c1e1900 */
[----:B------:R-:W4:Y:S04]  /*0690*/  LDG.E R11, desc[UR10][R4.64+0x8] ;  /* 0x0000080a040b7981 */ /* 0x000f28000c1e1900 */
[----:B------:R-:W5:Y:S04]  /*06a0*/  LDG.E R13, desc[UR10][R4.64+0xc] ;  /* 0x00000c0a040d7981 */ /* 0x000f68000c1e1900 */
[----:B------:R-:W5:Y:S04]  /*06b0*/  LDG.E R15, desc[UR10][R4.64+0x10] ;  /* 0x0000100a040f7981 */ /* 0x000f68000c1e1900 */
[----:B------:R-:W5:Y:S04]  /*06c0*/  LDG.E R17, desc[UR10][R4.64+0x14] ;  /* 0x0000140a04117981 */ /* 0x000f68000c1e1900 */
[----:B------:R-:W5:Y:S04]  /*06d0*/  LDG.E R19, desc[UR10][R4.64+0x18] ;  /* 0x0000180a04137981 */ /* 0x000f68000c1e1900 */
[----:B------:R-:W5:Y:S01]  /*06e0*/  LDG.E R21, desc[UR10][R4.64+0x1c] ;  /* 0x00001c0a04157981 */ /* 0x000f62000c1e1900 */
        /* <DEDUP_REMOVED lines=22> */
[----:B------:R-:W-:-:S08]  /*0850*/  @P2 VIADD R0, R3, 0x6 ;  /* 0x0000000603002836 */ /* 0x000fd00000000000 */
[C---:B------:R-:W-:Y:S02]  /*0860*/  @P3 VIADD R0, R3.reuse, 0x7 ;  /* 0x0000000703003836 */ /* 0x040fe40000000000 */
[----:B------:R-:W-:-:S07]  /*0870*/  VIADD R3, R3, 0x8 ;  /* 0x0000000803037836 */ /* 0x000fce0000000000 */
.L_x_3:
        /* <DEDUP_REMOVED lines=21> */
[----:B------:R-:W-:-:S08]  /*09d0*/  @P2 VIADD R0, R3, 0x2 ;  /* 0x0000000203002836 */ /* 0x000fd00000000000 */
[C---:B------:R-:W-:Y:S02]  /*09e0*/  @P3 VIADD R0, R3.reuse, 0x3 ;  /* 0x0000000303003836 */ /* 0x040fe40000000000 */
[----:B------:R-:W-:-:S07]  /*09f0*/  VIADD R3, R3, 0x4 ;  /* 0x0000000403037836 */ /* 0x000fce0000000000 */
.L_x_4:
[----:B------:R-:W-:Y:S05]  /*0a00*/  BRA.U !UP1, `(.L_x_0) ;  /* 0x00000001093c7547 */ /* 0x000fea000b800000 */
[----:B------:R-:W0:Y:S01]  /*0a10*/  LDC.64 R4, c[0x0][0x380] ;  /* 0x0000e000ff047b82 */ /* 0x000e220000000a00 */
[----:B------:R-:W-:Y:S01]  /*0a20*/  UIADD3 UR4, UPT, UPT, -UR4, URZ, URZ ;  /* 0x000000ff04047290 */ /* 0x000fe2000fffe1ff */
[----:B0-----:R-:W-:-:S04]  /*0a30*/  IMAD.WIDE.U32 R4, R3, 0x4, R4 ;  /* 0x0000000403047825 */ /* 0x001fc800078e0004 */
[----:B------:R-:W-:-:S07]  /*0a40*/  IMAD.MOV.U32 R7, RZ, RZ, R5 ;  /* 0x000000ffff077224 */ /* 0x000fce00078e0005 */
.L_x_5:
[----:B------:R-:W-:-:S06]  /*0a50*/  IMAD.MOV.U32 R5, RZ, RZ, R7 ;  /* 0x000000ffff057224 */ /* 0x000fcc00078e0007 */
[----:B------:R0:W2:Y:S01]  /*0a60*/  LDG.E R5, desc[UR10][R4.64] ;  /* 0x0000000a04057981 */ /* 0x0000a2000c1e1900 */
[----:B------:R-:W-:-:S04]  /*0a70*/  UIADD3 UR4, UPT, UPT, UR4, 0x1, URZ ;  /* 0x0000000104047890 */ /* 0x000fc8000fffe0ff */
[----:B------:R-:W-:Y:S01]  /*0a80*/  UISETP.NE.AND UP0, UPT, UR4, URZ, UPT ;  /* 0x000000ff0400728c */ /* 0x000fe2000bf05270 */
[----:B0-----:R-:W-:-:S05]  /*0a90*/  IADD3 R4, P1, PT, R4, 0x4, RZ ;  /* 0x0000000404047810 */ /* 0x001fca0007f3e0ff */
[----:B------:R-:W-:Y:S01]  /*0aa0*/  IMAD.X R7, RZ, RZ, R7, P1 ;  /* 0x000000ffff077224 */ /* 0x000fe200008e0607 */
[----:B--2---:R-:W-:-:S04]  /*0ab0*/  FSETP.GT.AND P0, PT, R5, R2, PT ;  /* 0x000000020500720b */ /* 0x004fc80003f04000 */
[C---:B------:R-:W-:Y:S01]  /*0ac0*/  SEL R0, R3.reuse, R0, P0 ;  /* 0x0000000003007207 */ /* 0x040fe20000000000 */
[----:B------:R-:W-:Y:S01]  /*0ad0*/  VIADD R3, R3, 0x1 ;  /* 0x0000000103037836 */ /* 0x000fe20000000000 */
[----:B------:R-:W-:Y:S01]  /*0ae0*/  FSEL R2, R5, R2, P0 ;  /* 0x0000000205027208 */ /* 0x000fe20000000000 */
[----:B------:R-:W-:Y:S06]  /*0af0*/  BRA.U UP0, `(.L_x_5) ;  /* 0xfffffffd00d47547 */ /* 0x000fec000b83ffff */
.L_x_0:
[----:B------:R-:W0:Y:S02]  /*0b00*/  LDC.64 R2, c[0x0][0x390] ;  /* 0x0000e400ff027b82 */ /* 0x000e240000000a00 */
[----:B0-----:R-:W-:Y:S01]  /*0b10*/  STG.E desc[UR10][R2.64], R0 ;  /* 0x0000000002007986 */ /* 0x001fe2000c10190a */
[----:B------:R-:W-:Y:S05]  /*0b20*/  EXIT ;  /* 0x000000000000794d */ /* 0x000fea0003800000 */
.L_x_6:
[----:B------:R-:W-:-:S00]  /*0b30*/  BRA `(.L_x_6) ;  /* 0xfffffffc00fc7947 */ /* 0x000fc0000383ffff */
[----:B------:R-:W-:-:S00]  /*0b40*/  NOP ;  /* 0x0000000000007918 */ /* 0x000fc00000000000 */
        /* <DEDUP_REMOVED lines=11> */
.L_x_64:


//--------------------- .text._Z13sample_kernelPKfimPi --------------------------
	.section	.text._Z13sample_kernelPKfimPi,"ax",@progbits
	.align	128
        .global         _Z13sample_kernelPKfimPi
        .type           _Z13sample_kernelPKfimPi,@function
        .size           _Z13sample_kernelPKfimPi,(.L_x_65 - _Z13sample_kernelPKfimPi)
        .other          _Z13sample_kernelPKfimPi,@"STO_CUDA_ENTRY STV_DEFAULT"
_Z13sample_kernelPKfimPi:
.text._Z13sample_kernelPKfimPi:
[----:B------:R-:W-:Y:S01]  /*0000*/  LDC R1, c[0x0][0x37c] ;  /* 0x0000df00ff017b82 */ /* 0x000fe20000000800 */
[----:B------:R-:W0:Y:S07]  /*0010*/  S2R R0, SR_TID.X ;  /* 0x0000000000007919 */ /* 0x000e2e0000002100 */
[----:B------:R-:W0:Y:S02]  /*0020*/  S2UR UR4, SR_CTAID.X ;  /* 0x00000000000479c3 */ /* 0x000e240000002500 */
[----:B0-----:R-:W-:-:S13]  /*0030*/  LOP3.LUT P0, RZ, R0, UR4, RZ, 0xfc, !PT ;  /* 0x0000000400ff7c12 */ /* 0x001fda000f80fcff */
[----:B------:R-:W-:Y:S05]  /*0040*/  @P0 EXIT ;  /* 0x000000000000094d */ /* 0x000fea0003800000 */
[----:B------:R-:W0:Y:S01]  /*0050*/  LDCU.64 UR8, c[0x0][0x390] ;  /* 0x00007200ff0877ac */ /* 0x000e220008000a00 */
[----:B------:R-:W-:Y:S02]  /*0060*/  IMAD.MOV.U32 R3, RZ, RZ, 0x2f800000 ;  /* 0x2f800000ff037424 */ /* 0x000fe400078e00ff */
[----:B------:R-:W-:Y:S01]  /*0070*/  IMAD.MOV.U32 R7, RZ, RZ, RZ ;  /* 0x000000ffff077224 */ /* 0x000fe200078e00ff */
[----:B------:R-:W1:Y:S01]  /*0080*/  LDCU UR10, c[0x0][0x388] ;  /* 0x00007100ff0a77ac */ /* 0x000e620008000800 */
[----:B0-----:R-:W-:-:S04]  /*0090*/  ULOP3.LUT UR4, UR8, 0xaad26b49, URZ, 0x3c, !UPT ;  /* 0xaad26b4908047892 */ /* 0x001fc8000f8e3cff */
[----:B------:R-:W-:Y:S02]  /*00a0*/  UIMAD UR4, UR4, 0x4182bed5, URZ ;  /* 0x4182bed5040478a4 */ /* 0x000fe4000f8e02ff */
[----:B-1----:R-:W-:Y:S02]  /*00b0*/  UISETP.GE.AND UP0, UPT, UR10, 0x1, UPT ;  /* 0x000000010a00788c */ /* 0x002fe4000bf06270 */
[----:B------:R-:W-:Y:S02]  /*00c0*/  UIADD3 UR5, UPT, UPT, UR4, 0x75bcd15, URZ ;  /* 0x075bcd1504057890 */ /* 0x000fe4000fffe0ff */
[----:B------:R-:W-:Y:S02]  /*00d0*/  UIADD3 UR6, UPT, UPT, UR4, 0x583f19, URZ ;  /* 0x00583f1904067890 */ /* 0x000fe4000fffe0ff */
[----:B------:R-:W-:Y:S02]  /*00e0*/  USHF.R.U32.HI UR7, URZ, 0x2, UR5 ;  /* 0x00000002ff077899 */ /* 0x000fe40008011605 */
[----:B------:R-:W-:-:S02]  /*00f0*/  USHF.L.U32 UR8, UR6, 0x4, URZ ;  /* 0x0000000406087899 */ /* 0x000fc400080006ff */
[----:B------:R-:W-:Y:S02]  /*0100*/  ULOP3.LUT UR7, UR7, UR5, URZ, 0x3c, !UPT ;  /* 0x0000000507077292 */ /* 0x000fe4000f8e3cff */
[----:B------:R-:W-:Y:S02]  /*0110*/  ULOP3.LUT UR5, UR9, 0xf7dcefdd, URZ, 0x3c, !UPT ;  /* 0xf7dcefdd09057892 */ /* 0x000fe4000f8e3cff */
[----:B------:R-:W-:Y:S02]  /*0120*/  USHF.L.U32 UR9, UR7, 0x1, URZ ;  /* 0x0000000107097899 */ /* 0x000fe400080006ff */
[----:B------:R-:W-:Y:S02]  /*0130*/  UIMAD UR5, UR5, -0x658354e5, UR4 ;  /* 0x9a7cab1b050578a4 */ /* 0x000fe4000f8e0204 */
[----:B------:R-:W-:-:S04]  /*0140*/  ULOP3.LUT UR8, UR6, UR8, UR9, 0x96, !UPT ;  /* 0x0000000806087292 */ /* 0x000fc8000f8e9609 */
[----:B------:R-:W-:Y:S01]  /*0150*/  ULOP3.LUT UR8, UR8, UR7, URZ, 0x3c, !UPT ;  /* 0x0000000708087292 */ /* 0x000fe2000f8e3cff */
[----:B------:R-:W0:Y:S03]  /*0160*/  LDCU.64 UR6, c[0x0][0x358] ;  /* 0x00006b00ff0677ac */ /* 0x000e260008000a00 */
[----:B------:R-:W-:-:S06]  /*0170*/  UIADD3 UR5, UPT, UPT, UR5, 0x6a788e, UR8 ;  /* 0x006a788e05057890 */ /* 0x000fcc000fffe008 */
[----:B------:R-:W-:-:S05]  /*0180*/  I2FP.F32.U32 R0, UR5 ;  /* 0x0000000500007c45 */ /* 0x000fca0008201000 */
[----:B------:R-:W-:Y:S01]  /*0190*/  FFMA R0, R0, R3, 1.1641532182693481445e-10 ;  /* 0x2f00000000007423 */ /* 0x000fe20000000003 */
[----:B------:R-:W-:Y:S06]  /*01a0*/  BRA.U !UP0, `(.L_x_7) ;  /* 0x0000000108307547 */ /* 0x000fec000b800000 */
[----:B------:R-:W1:Y:S01]  /*01b0*/  LDC.64 R4, c[0x0][0x380] ;  /* 0x0000e000ff047b82 */ /* 0x000e620000000a00 */
[----:B------:R-:W-:Y:S01]  /*01c0*/  CS2R R6, SRZ ;  /* 0x0000000000067805 */ /* 0x000fe2000001ff00 */
[----:B------:R-:W2:Y:S06]  /*01d0*/  LDCU UR4, c[0x0][0x388] ;  /* 0x00007100ff0477ac */ /* 0x000eac0008000800 */
.L_x_8:
[----:B-1----:R-:W-:-:S06]  /*01e0*/  IMAD.WIDE.U32 R2, R7, 0x4, R4 ;  /* 0x0000000407027825 */ /* 0x002fcc00078e0004 */
[----:B0-----:R-:W3:Y:S02]  /*01f0*/  LDG.E R3, desc[UR6][R2.64] ;  /* 0x0000000602037981 */ /* 0x001ee4000c1e1900 */
[----:B---3--:R-:W-:-:S05]  /*0200*/  FADD R6, R3, R6 ;  /* 0x0000000603067221 */ /* 0x008fca0000000000 */
[----:B------:R-:W-:-:S13]  /*0210*/  FSETP.GTU.AND P0, PT, R0, R6, PT ;  /* 0x000000060000720b */ /* 0x000fda0003f0c000 */
[----:B------:R-:W-:Y:S05]  /*0220*/  @!P0 BRA `(.L_x_7) ;  /* 0x0000000000108947 */ /* 0x000fea0003800000 */
[----:B------:R-:W-:-:S04]  /*0230*/  IADD3 R7, PT, PT, R7, 0x1, RZ ;  /* 0x0000000107077810 */ /* 0x000fc80007ffe0ff */
[----:B--2---:R-:W-:-:S13]  /*0240*/  ISETP.NE.AND P0, PT, R7, UR4, PT ;  /* 0x0000000407007c0c */ /* 0x004fda000bf05270 */
[----:B------:R-:W-:Y:S05]  /*0250*/  @P0 BRA `(.L_x_8) ;  /* 0xfffffffc00e00947 */ /* 0x000fea000383ffff */
[----:B------:R-:W-:-:S07]  /*0260*/  IMAD.MOV.U32 R7, RZ, RZ, RZ ;  /* 0x000000ffff077224 */ /* 0x000fce00078e00ff */
.L_x_7:
[----:B------:R-:W0:Y:S02]  /*0270*/  LDC.64 R2, c[0x0][0x398] ;  /* 0x0000e600ff027b82 */ /* 0x000e240000000a00 */
[----:B0-----:R-:W-:Y:S01]  /*0280*/  STG.E desc[UR6][R2.64], R7 ;  /* 0x0000000702007986 */ /* 0x001fe2000c101906 */
[----:B--2---:R-:W-:Y:S05]  /*0290*/  EXIT ;  /* 0x000000000000794d */ /* 0x004fea0003800000 */
.L_x_9:
        /* <DEDUP_REMOVED lines=14> */
.L_x_65:


//--------------------- .text._Z14softmax_kernelPKfPfi --------------------------
	.section	.text._Z14softmax_kernelPKfPfi,"ax",@progbits
	.align	128
        .global         _Z14softmax_kernelPKfPfi
        .type           _Z14softmax_kernelPKfPfi,@function
        .size           _Z14softmax_kernelPKfPfi,(.L_x_63 - _Z14softmax_kernelPKfPfi)
        .other          _Z14softmax_kernelPKfPfi,@"STO_CUDA_ENTRY STV_DEFAULT"
_Z14softmax_kernelPKfPfi:
.text._Z14softmax_kernelPKfPfi:
[----:B------:R-:W-:Y:S01]  /*0000*/  LDC R1, c[0x0][0x37c] ;  /* 0x0000df00ff017b82 */ /* 0x000fe20000000800 */
[----:B------:R-:W0:Y:S07]  /*0010*/  S2R R0, SR_TID.X ;  /* 0x0000000000007919 */ /* 0x000e2e0000002100 */
[----:B------:R-:W0:Y:S02]  /*0020*/  S2UR UR4, SR_CTAID.X ;  /* 0x00000000000479c3 */ /* 0x000e240000002500 */
[----:B0-----:R-:W-:-:S13]  /*0030*/  LOP3.LUT P0, RZ, R0, UR4, RZ, 0xfc, !PT ;  /* 0x0000000400ff7c12 */ /* 0x001fda000f80fcff */
[----:B------:R-:W-:Y:S05]  /*0040*/  @P0 EXIT ;  /* 0x000000000000094d */ /* 0x000fea0003800000 */
[----:B------:R-:W0:Y:S01]  /*0050*/  LDCU UR9, c[0x0][0x390] ;  /* 0x00007200ff0977ac */ /* 0x000e220008000800 */
[----:B------:R-:W-:Y:S01]  /*0060*/  IMAD.MOV.U32 R0, RZ, RZ, -0x800000 ;  /* 0xff800000ff007424 */ /* 0x000fe200078e00ff */
[----:B------:R-:W1:Y:S01]  /*0070*/  LDCU.64 UR14, c[0x0][0x358] ;  /* 0x00006b00ff0e77ac */ /* 0x000e620008000a00 */
[----:B0-----:R-:W-:-:S09]  /*0080*/  UISETP.GE.AND UP0, UPT, UR9, 0x1, UPT ;  /* 0x000000010900788c */ /* 0x001fd2000bf06270 */
[----:B-1----:R-:W-:Y:S05]  /*0090*/  BRA.U !UP0, `(.L_x_10) ;  /* 0x00000009089c7547 */ /* 0x002fea000b800000 */
[----:B------:R-:W-:Y:S01]  /*00a0*/  UISETP.GE.U32.AND UP1, UPT, UR9, 0x4, UPT ;  /* 0x000000040900788c */ /* 0x000fe2000bf26070 */
[----:B------:R-:W-:Y:S01]  /*00b0*/  IMAD.MOV.U32 R0, RZ, RZ, -0x800000 ;  /* 0xff800000ff007424 */ /* 0x000fe200078e00ff */
[----:B------:R-:W-:Y:S01]  /*00c0*/  ULOP3.LUT UR8, UR9, 0x3, URZ, 0xc0, !UPT ;  /* 0x0000000309087892 */ /* 0x000fe2000f8ec0ff */
[----:B------:R-:W-:-:S06]  /*00d0*/  UMOV UR4, URZ ;  /* 0x000000ff00047c82 */ /* 0x000fcc0008000000 */
[----:B------:R-:W-:Y:S05]  /*00e0*/  BRA.U !UP1, `(.L_x_11) ;  /* 0x0000000909487547 */ /* 0x000fea000b800000 */
[----:B------:R-:W0:Y:S01]  /*00f0*/  LDCU.64 UR6, c[0x0][0x380] ;  /* 0x00007000ff0677ac */ /* 0x000e220008000a00 */
[----:B------:R-:W-:Y:S01]  /*0100*/  IMAD.MOV.U32 R0, RZ, RZ, -0x800000 ;  /* 0xff800000ff007424 */ /* 0x000fe200078e00ff */
[----:B------:R-:W-:-:S04]  /*0110*/  ULOP3.LUT UR4, UR9, 0x7ffffffc, URZ, 0xc0, !UPT ;  /* 0x7ffffffc09047892 */ /* 0x000fc8000f8ec0ff */
[----:B------:R-:W-:Y:S02]  /*0120*/  UIADD3 UR5, UPT, UPT, -UR4, URZ, URZ ;  /* 0x000000ff04057290 */ /* 0x000fe4000fffe1ff */
[----:B0-----:R-:W-:-:S04]  /*0130*/  UIADD3 UR6, UP1, UPT, UR6, 0x8, URZ ;  /* 0x0000000806067890 */ /* 0x001fc8000ff3e0ff */
[----:B------:R-:W-:Y:S02]  /*0140*/  UIADD3.X UR7, UPT, UPT, URZ, UR7, URZ, UP1, !UPT ;  /* 0x00000007ff077290 */ /* 0x000fe40008ffe4ff */
[----:B------:R-:W-:Y:S01]  /*0150*/  UISETP.GE.AND UP1, UPT, UR5, URZ, UPT ;  /* 0x000000ff0500728c */ /* 0x000fe2000bf26270 */
[----:B------:R-:W-:-:S03]  /*0160*/  IMAD.U32 R2, RZ, RZ, UR6 ;  /* 0x00000006ff027e24 */ /* 0x000fc6000f8e00ff */
[----:B------:R-:W-:-:S05]  /*0170*/  IMAD.U32 R3, RZ, RZ, UR7 ;  /* 0x00000007ff037e24 */ /* 0x000fca000f8e00ff */
[----:B------:R-:W-:Y:S05]  /*0180*/  BRA.U UP1, `(.L_x_12) ;  /* 0x0000000501cc7547 */ /* 0x000fea000b800000 */
[----:B------:R-:W-:Y:S01]  /*0190*/  UIADD3 UR6, UPT, UPT, -UR5, URZ, URZ ;  /* 0x000000ff05067290 */ /* 0x000fe2000fffe1ff */
[----:B------:R-:W-:-:S03]  /*01a0*/  PLOP3.LUT P0, PT, PT, PT, PT, 0x80, 0x8 ;  /* 0x000000000008781c */ /* 0x000fc60003f0f070 */
[----:B------:R-:W-:-:S09]  /*01b0*/  UISETP.GT.AND UP1, UPT, UR6, 0xc, UPT ;  /* 0x0000000c0600788c */ /* 0x000fd2000bf24270 */
[----:B------:R-:W-:Y:S05]  /*01c0*/  BRA.U !UP1, `(.L_x_13) ;  /* 0x0000000509187547 */ /* 0x000fea000b800000 */
[----:B------:R-:W-:-:S13]  /*01d0*/  PLOP3.LUT P0, PT, PT, PT, PT, 0x8, 0x80 ;  /* 0x000000000080781c */ /* 0x000fda0003f0e170 */
.L_x_14:
        /* <DEDUP_REMOVED lines=16> */
[----:B------:R-:W-:-:S04]  /*02e0*/  UIADD3 UR5, UPT, UPT, UR5, 0x10, URZ ;  /* 0x0000001005057890 */ /* 0x000fc8000fffe0ff */
[----:B------:R-:W-:Y:S01]  /*02f0*/  UISETP.GE.AND UP1, UPT, UR5, -0xc, UPT ;  /* 0xfffffff40500788c */ /* 0x000fe2000bf26270 */
[----:B0-----:R-:W-:-:S05]  /*0300*/  IADD3 R2, P3, PT, R2, 0x40, RZ ;  /* 0x0000004002027810 */ /* 0x001fca0007f7e0ff */
[----:B------:R-:W-:Y:S01]  /*0310*/  IMAD.X R3, RZ, RZ, R3, P3 ;  /* 0x000000ffff037224 */ /* 0x000fe200018e0603 */
[C---:B--2---:R-:W-:Y:S02]  /*0320*/  FSETP.GT.AND P1, PT, R4.reuse, R0, PT ;  /* 0x000000000400720b */ /* 0x044fe40003f24000 */
[----:B------:R-:W-:-:S11]  /*0330*/  FSETP.NEU.AND P2, PT, |R4|, +INF , PT ;  /* 0x7f8000000400780b */ /* 0x000fd60003f4d200 */
[----:B------:R-:W-:Y:S02]  /*0340*/  @P1 FSEL R0, R4, R0, P2 ;  /* 0x0000000004001208 */ /* 0x000fe40001000000 */
[C---:B---3--:R-:W-:Y:S02]  /*0350*/  FSETP.NEU.AND P2, PT, |R5|.reuse, +INF , PT ;  /* 0x7f8000000500780b */ /* 0x048fe40003f4d200 */
[----:B------:R-:W-:-:S13]  /*0360*/  FSETP.GT.AND P1, PT, R5, R0, PT ;  /* 0x000000000500720b */ /* 0x000fda0003f24000 */
[----:B------:R-:W-:Y:S02]  /*0370*/  @P1 FSEL R0, R5, R0, P2 ;  /* 0x0000000005001208 */ /* 0x000fe40001000000 */
[C---:B----4-:R-:W-:Y:S02]  /*0380*/  FSETP.NEU.AND P2, PT, |R6|.reuse, +INF , PT ;  /* 0x7f8000000600780b */ /* 0x050fe40003f4d200 */
[----:B------:R-:W-:-:S13]  /*0390*/  FSETP.GT.AND P1, PT, R6, R0, PT ;  /* 0x000000000600720b */ /* 0x000fda0003f24000 */
[----:B------:R-:W-:Y:S02]  /*03a0*/  @P1 FSEL R0, R6, R0, P2 ;  /* 0x0000000006001208 */ /* 0x000fe40001000000 */
[C---:B-----5:R-:W-:Y:S02]  /*03b0*/  FSETP.NEU.AND P2, PT, |R7|.reuse, +INF , PT ;  /* 0x7f8000000700780b */ /* 0x060fe40003f4d200 */
[----:B------:R-:W-:-:S13]  /*03c0*/  FSETP.GT.AND P1, PT, R7, R0, PT ;  /* 0x000000000700720b */ /* 0x000fda0003f24000 */
[----:B------:R-:W-:Y:S02]  /*03d0*/  @P1 FSEL R0, R7, R0, P2 ;  /* 0x0000000007001208 */ /* 0x000fe40001000000 */
[C---:B------:R-:W-:Y:S02]  /*03e0*/  FSETP.NEU.AND P2, PT, |R8|.reuse, +INF , PT ;  /* 0x7f8000000800780b */ /* 0x040fe40003f4d200 */
        /* <DEDUP_REMOVED lines=34> */
[----:B------:R-:W-:Y:S01]  /*0610*/  @P1 FSEL R0, R19, R0, P2 ;  /* 0x0000000013001208 */ /* 0x000fe20001000000 */
[----:B------:R-:W-:Y:S06]  /*0620*/  BRA.U !UP1, `(.L_x_14) ;  /* 0xfffffff909ec7547 */ /* 0x000fec000b83ffff */
.L_x_13:
[----:B------:R-:W-:-:S04]  /*0630*/  UIADD3 UR6, UPT, UPT, -UR5, URZ, URZ ;  /* 0x000000ff05067290 */ /* 0x000fc8000fffe1ff */
[----:B------:R-:W-:-:S09]  /*0640*/  UISETP.GT.AND UP1, UPT, UR6, 0x4, UPT ;  /* 0x000000040600788c */ /* 0x000fd2000bf24270 */
[----:B------:R-:W-:Y:S05]  /*0650*/  BRA.U !UP1, `(.L_x_15) ;  /* 0x0000000109907547 */ /* 0x000fea000b800000 */
[----:B------:R-:W2:Y:S04]  /*0660*/  LDG.E R5, desc[UR14][R2.64+-0x8] ;  /* 0xfffff80e02057981 */ /* 0x000ea8000c1e1900 */
[----:B------:R-:W3:Y:S04]  /*0670*/  LDG.E R7, desc[UR14][R2.64+-0x4] ;  /* 0xfffffc0e02077981 */ /* 0x000ee8000c1e1900 */
[----:B------:R-:W4:Y:S04]  /*0680*/  LDG.E R9, desc[UR14][R2.64] ;  /* 0x0000000e02097981 */ /* 0x000f28000c1e1900 */
[----:B------:R-:W5:Y:S04]  /*0690*/  LDG.E R11, desc[UR14][R2.64+0x4] ;  /* 0x0000040e020b7981 */ /* 0x000f68000c1e1900 */
[----:B------:R-:W5:Y:S04]  /*06a0*/  LDG.E R13, desc[UR14][R2.64+0x8] ;  /* 0x0000080e020d7981 */ /* 0x000f68000c1e1900 */
[----:B------:R-:W5:Y:S04]  /*06b0*/  LDG.E R15, desc[UR14][R2.64+0xc] ;  /* 0x00000c0e020f7981 */ /* 0x000f68000c1e1900 */
[----:B------:R-:W5:Y:S04]  /*06c0*/  LDG.E R17, desc[UR14][R2.64+0x10] ;  /* 0x0000100e02117981 */ /* 0x000f68000c1e1900 */
[----:B------:R0:W4:Y:S01]  /*06d0*/  LDG.E R19, desc[UR14][R2.64+0x14] ;  /* 0x0000140e02137981 */ /* 0x000122000c1e1900 */
[----:B------:R-:W-:Y:S01]  /*06e0*/  UIADD3 UR5, UPT, UPT, UR5, 0x8, URZ ;  /* 0x0000000805057890 */ /* 0x000fe2000fffe0ff */
[----:B0-----:R-:W-:-:S05]  /*06f0*/  IADD3 R2, P3, PT, R2, 0x20, RZ ;  /* 0x0000002002027810 */ /* 0x001fca0007f7e0ff */
[----:B------:R-:W-:Y:S01]  /*0700*/  IMAD.X R3, RZ, RZ, R3, P3 ;  /* 0x000000ffff037224 */ /* 0x000fe200018e0603 */
[C---:B--2---:R-:W-:Y:S02]  /*0710*/  FSETP.GT.AND P0, PT, R5.reuse, R0, PT ;  /* 0x000000000500720b */ /* 0x044fe40003f04000 */
[----:B------:R-:W-:-:S11]  /*0720*/  FSETP.NEU.AND P1, PT, |R5|, +INF , PT ;  /* 0x7f8000000500780b */ /* 0x000fd60003f2d200 */
[----:B------:R-:W-:Y:S02]  /*0730*/  @P0 FSEL R0, R5, R0, P1 ;  /* 0x0000000005000208 */ /* 0x000fe40000800000 */
[C---:B---3--:R-:W-:Y:S02]  /*0740*/  FSETP.NEU.AND P1, PT, |R7|.reuse, +INF , PT ;  /* 0x7f8000000700780b */ /* 0x048fe40003f2d200 */
[----:B------:R-:W-:Y:S02]  /*0750*/  FSETP.GT.AND P0, PT, R7, R0, PT ;  /* 0x000000000700720b */ /* 0x000fe40003f04000 */
[----:B----4-:R-:W-:-:S11]  /*0760*/  FSETP.NEU.AND P2, PT, |R19|, +INF , PT ;  /* 0x7f8000001300780b */ /* 0x010fd60003f4d200 */
[----:B------:R-:W-:Y:S02]  /*0770*/  @P0 FSEL R0, R7, R0, P1 ;  /* 0x0000000007000208 */ /* 0x000fe40000800000 */
[C---:B------:R-:W-:Y:S02]  /*0780*/  FSETP.NEU.AND P1, PT, |R9|.reuse, +INF , PT ;  /* 0x7f8000000900780b */ /* 0x040fe40003f2d200 */
        /* <DEDUP_REMOVED lines=14> */
[----:B------:R-:W-:Y:S02]  /*0870*/  PLOP3.LUT P0, PT, PT, PT, PT, 0x8, 0x80 ;  /* 0x000000000080781c */ /* 0x000fe40003f0e170 */
[----:B------:R-:W-:-:S13]  /*0880*/  FSETP.GT.AND P1, PT, R19, R0, PT ;  /* 0x000000001300720b */ /* 0x000fda0003f24000 */
[----:B------:R-:W-:-:S07]  /*0890*/  @P1 FSEL R0, R19, R0, P2 ;  /* 0x0000000013001208 */ /* 0x000fce0001000000 */
.L_x_15:
[----:B------:R-:W-:-:S13]  /*08a0*/  ISETP.EQ.AND P1, PT, RZ, UR5, PT ;  /* 0x00000005ff007c0c */ /* 0x000fda000bf22270 */
[----:B------:R-:W-:Y:S05]  /*08b0*/  @!P0 BRA P1, `(.L_x_11) ;  /* 0x0000000000548947 */ /* 0x000fea0000800000 */
.L_x_12:
[----:B------:R-:W2:Y:S04]  /*08c0*/  LDG.E R4, desc[UR14][R2.64+-0x8] ;  /* 0xfffff80e02047981 */ /* 0x000ea8000c1e1900 */
[----:B------:R-:W3:Y:S04]  /*08d0*/  LDG.E R5, desc[UR14][R2.64+-0x4] ;  /* 0xfffffc0e02057981 */ /* 0x000ee8000c1e1900 */
[----:B------:R-:W4:Y:S04]  /*08e0*/  LDG.E R6, desc[UR14][R2.64] ;  /* 0x0000000e02067981 */ /* 0x000f28000c1e1900 */
[----:B------:R0:W5:Y:S01]  /*08f0*/  LDG.E R7, desc[UR14][R2.64+0x4] ;  /* 0x0000040e02077981 */ /* 0x000162000c1e1900 */
[----:B------:R-:W-:-:S04]  /*0900*/  UIADD3 UR5, UPT, UPT, UR5, 0x4, URZ ;  /* 0x0000000405057890 */ /* 0x000fc8000fffe0ff */
[----:B------:R-:W-:Y:S01]  /*0910*/  UISETP.NE.AND UP1, UPT, UR5, URZ, UPT ;  /* 0x000000ff0500728c */ /* 0x000fe2000bf25270 */
        /* <DEDUP_REMOVED lines=13> */
[----:B------:R-:W-:Y:S01]  /*09f0*/  @P0 FSEL R0, R7, R0, P1 ;  /* 0x0000000007000208 */ /* 0x000fe20000800000 */
[----:B------:R-:W-:Y:S06]  /*0a00*/  BRA.U UP1, `(.L_x_12) ;  /* 0xfffffffd01ac7547 */ /* 0x000fec000b83ffff */
.L_x_11:
[----:B------:R-:W-:-:S09]  /*0a10*/  UISETP.NE.AND UP1, UPT, UR8, URZ, UPT ;  /* 0x000000ff0800728c */ /* 0x000fd2000bf25270 */
[----:B------:R-:W-:Y:S05]  /*0a20*/  BRA.U !UP1, `(.L_x_10) ;  /* 0x0000000109387547 */ /* 0x000fea000b800000 */
[----:B------:R-:W0:Y:S01]  /*0a30*/  LDCU.64 UR6, c[0x0][0x380] ;  /* 0x00007000ff0677ac */ /* 0x000e220008000a00 */
[----:B------:R-:W-:Y:S02]  /*0a40*/  UIADD3 UR8, UPT, UPT, -UR8, URZ, URZ ;  /* 0x000000ff08087290 */ /* 0x000fe4000fffe1ff */
[----:B0-----:R-:W-:-:S12]  /*0a50*/  UIMAD.WIDE.U32 UR4, UR4, 0x4, UR6 ;  /* 0x00000004040478a5 */ /* 0x001fd8000f8e0006 */
.L_x_16:
[----:B------:R-:W-:Y:S02]  /*0a60*/  IMAD.U32 R3, RZ, RZ, UR5 ;  /* 0x00000005ff037e24 */ /* 0x000fe4000f8e00ff */
[----:B------:R-:W-:-:S05]  /*0a70*/  IMAD.U32 R2, RZ, RZ, UR4 ;  /* 0x00000004ff027e24 */ /* 0x000fca000f8e00ff */
[----:B------:R-:W2:Y:S01]  /*0a80*/  LDG.E R3, desc[UR14][R2.64] ;  /* 0x0000000e02037981 */ /* 0x000ea2000c1e1900 */
[----:B------:R-:W-:Y:S02]  /*0a90*/  UIADD3 UR4, UP1, UPT, UR4, 0x4, URZ ;  /* 0x0000000404047890 */ /* 0x000fe4000ff3e0ff */
[----:B------:R-:W-:Y:S02]  /*0aa0*/  UIADD3 UR8, UPT, UPT, UR8, 0x1, URZ ;  /* 0x0000000108087890 */ /* 0x000fe4000fffe0ff */
[----:B------:R-:W-:Y:S02]  /*0ab0*/  UIADD3.X UR5, UPT, UPT, URZ, UR5, URZ, UP1, !UPT ;  /* 0x00000005ff057290 */ /* 0x000fe40008ffe4ff */
[----:B------:R-:W-:Y:S01]  /*0ac0*/  UISETP.NE.AND UP1, UPT, UR8, URZ, UPT ;  /* 0x000000ff0800728c */ /* 0x000fe2000bf25270 */
[C---:B--2---:R-:W-:Y:S02]  /*0ad0*/  FSETP.GT.AND P0, PT, R3.reuse, R0, PT ;  /* 0x000000000300720b */ /* 0x044fe40003f04000 */
[----:B------:R-:W-:-:S11]  /*0ae0*/  FSETP.NEU.AND P1, PT, |R3|, +INF , PT ;  /* 0x7f8000000300780b */ /* 0x000fd60003f2d200 */
[----:B------:R-:W-:Y:S01]  /*0af0*/  @P0 FSEL R0, R3, R0, P1 ;  /* 0x0000000003000208 */ /* 0x000fe20000800000 */
[----:B------:R-:W-:Y:S06]  /*0b00*/  BRA.U UP1, `(.L_x_16) ;  /* 0xfffffffd01d47547 */ /* 0x000fec000b83ffff */
.L_x_10:
[----:B------:R-:W-:Y:S01]  /*0b10*/  CS2R R6, SRZ ;  /* 0x0000000000067805 */ /* 0x000fe2000001ff00 */
[----:B------:R-:W-:Y:S06]  /*0b20*/  BRA.U !UP0, `(.L_x_17) ;  /* 0x0000000908347547 */ /* 0x000fec000b800000 */
[----:B------:R-:W-:Y:S01]  /*0b30*/  UISETP.GE.U32.AND UP0, UPT, UR9, 0x4, UPT ;  /* 0x000000040900788c */ /* 0x000fe2000bf06070 */
[----:B------:R-:W-:Y:S01]  /*0b40*/  CS2R R6, SRZ ;  /* 0x0000000000067805 */ /* 0x000fe2000001ff00 */
[----:B------:R-:W-:Y:S01]  /*0b50*/  ULOP3.LUT UR12, UR9, 0x3, URZ, 0xc0, !UPT ;  /* 0x00000003090c7892 */ /* 0x000fe2000f8ec0ff */
[----:B------:R-:W-:-:S06]  /*0b60*/  UMOV UR4, URZ ;  /* 0x000000ff00047c82 */ /* 0x000fcc0008000000 */
[----:B------:R-:W-:Y:S05]  /*0b70*/  BRA.U !UP0, `(.L_x_18) ;  /* 0x00000005087c7547 */ /* 0x000fea000b800000 */
[----:B------:R-:W0:Y:S01]  /*0b80*/  LDCU.128 UR16, c[0x0][0x380] ;  /* 0x00007000ff1077ac */ /* 0x000e220008000c00 */
[----:B------:R-:W-:Y:S01]  /*0b90*/  CS2R R6, SRZ ;  /* 0x0000000000067805 */ /* 0x000fe2000001ff00 */
[----:B------:R-:W-:-:S04]  /*0ba0*/  ULOP3.LUT UR4, UR9, 0x7ffffffc, URZ, 0xc0, !UPT ;  /* 0x7ffffffc09047892 */ /* 0x000fc8000f8ec0ff */
[----:B------:R-:W-:Y:S02]  /*0bb0*/  UIADD3 UR7, UPT, UPT, -UR4, URZ, URZ ;  /* 0x000000ff04077290 */ /* 0x000fe4000fffe1ff */
[----:B0-----:R-:W-:Y:S02]  /*0bc0*/  UIADD3 UR16, UP1, UPT, UR16, 0x8, URZ ;  /* 0x0000000810107890 */ /* 0x001fe4000ff3e0ff */
[----:B------:R-:W-:Y:S02]  /*0bd0*/  UIADD3 UR5, UP0, UPT, UR18, 0x8, URZ ;  /* 0x0000000812057890 */ /* 0x000fe4000ff1e0ff */
[----:B------:R-:W-:Y:S02]  /*0be0*/  UIADD3.X UR17, UPT, UPT, URZ, UR17, URZ, UP1, !UPT ;  /* 0x00000011ff117290 */ /* 0x000fe40008ffe4ff */
[----:B------:R-:W-:Y:S01]  /*0bf0*/  UIADD3.X UR6, UPT, UPT, URZ, UR19, URZ, UP0, !UPT ;  /* 0x00000013ff067290 */ /* 0x000fe200087fe4ff */
[----:B------:R-:W-:Y:S02]  /*0c00*/  IMAD.U32 R14, RZ, RZ, UR16 ;  /* 0x00000010ff0e7e24 */ /* 0x000fe4000f8e00ff */
[----:B------:R-:W-:-:S02]  /*0c10*/  IMAD.U32 R8, RZ, RZ, UR5 ;  /* 0x00000005ff087e24 */ /* 0x000fc4000f8e00ff */
[----:B------:R-:W-:Y:S02]  /*0c20*/  IMAD.U32 R3, RZ, RZ, UR17 ;  /* 0x00000011ff037e24 */ /* 0x000fe4000f8e00ff */
[----:B------:R-:W-:-:S07]  /*0c30*/  IMAD.U32 R11, RZ, RZ, UR6 ;  /* 0x00000006ff0b7e24 */ /* 0x000fce000f8e00ff */
.L_x_20:
[----:B------:R-:W-:-:S05]  /*0c40*/  IMAD.MOV.U32 R2, RZ, RZ, R14 ;  /* 0x000000ffff027224 */ /* 0x000fca00078e000e */
[----:B------:R-:W2:Y:S02]  /*0c50*/  LDG.E R9, desc[UR14][R2.64+-0x8] ;  /* 0xfffff80e02097981 */ /* 0x000ea4000c1e1900 */
[----:B--2---:R-:W-:-:S04]  /*0c60*/  FSETP.GEU.AND P0, PT, R9, RZ, PT ;  /* 0x000000ff0900720b */ /* 0x004fc80003f0e000 */
[----:B------:R-:W-:-:S13]  /*0c70*/  FSETP.NEU.OR P0, PT, |R9|, +INF , P0 ;  /* 0x7f8000000900780b */ /* 0x000fda000070d600 */
[----:B-1----:R-:W-:Y:S02]  /*0c80*/  @P0 IMAD.MOV.U32 R5, RZ, RZ, 0x3bbb989d ;  /* 0x3bbb989dff050424 */ /* 0x002fe400078e00ff */
[----:B------:R-:W-:Y:S01]  /*0c90*/  @P0 FADD R4, R9, -R0 ;  /* 0x8000000009040221 */ /* 0x000fe20000000000 */
[----:B------:R-:W-:-:S03]  /*0ca0*/  @P0 IMAD.MOV.U32 R10, RZ, RZ, 0x437c0000 ;  /* 0x437c0000ff0a0424 */ /* 0x000fc600078e00ff */
[----:B------:R-:W-:-:S04]  /*0cb0*/  @P0 FFMA.SAT R5, R4, R5, 0.5 ;  /* 0x3f00000004050423 */ /* 0x000fc80000002005 */
[----:B------:R-:W-:-:S04]  /*0cc0*/  @P0 FFMA.RM R5, R5, R10, 12582913 ;  /* 0x4b40000105050423 */ /* 0x000fc8000000400a */
[----:B------:R-:W-:-:S04]  /*0cd0*/  @P0 FADD R9, R5, -12583039 ;  /* 0xcb40007f05090421 */ /* 0x000fc80000000000 */
[----:B------:R-:W-:-:S04]  /*0ce0*/  @P0 FFMA R9, R4, 1.4426950216293334961, -R9 ;  /* 0x3fb8aa3b04090823 */ /* 0x000fc80000000809 */
[----:B------:R-:W-:Y:S01]  /*0cf0*/  @P0 FFMA R4, R4, 1.925963033500011079e-08, R9 ;  /* 0x32a5706004040823 */ /* 0x000fe20000000009 */
[----:B------:R-:W-:Y:S01]  /*0d00*/  @P0 IMAD.SHL.U32 R9, R5, 0x800000, RZ ;  /* 0x0080000005090824 */ /* 0x000fe200078e00ff */
[----:B------:R-:W-:-:S04]  /*0d10*/  MOV R5, R11 ;  /* 0x0000000b00057202 */ /* 0x000fc80000000f00 */
[----:B------:R-:W0:Y:S02]  /*0d20*/  @P0 MUFU.EX2 R4, R4 ;  /* 0x0000000400040308 */ /* 0x000e240000000800 */
[----:B0-----:R-:W-:Y:S01]  /*0d30*/  @P0 FMUL R9, R9, R4 ;  /* 0x0000000409090220 */ /* 0x001fe20000400000 */
[----:B------:R-:W-:-:S05]  /*0d40*/  IMAD.MOV.U32 R4, RZ, RZ, R8 ;  /* 0x000000ffff047224 */ /* 0x000fca00078e0008 */
[----:B------:R-:W-:Y:S04]  /*0d50*/  @!P0 STG.E desc[UR14][R4.64+-0x8], RZ ;  /* 0xfffff8ff04008986 */ /* 0x000fe8000c10190e */
[----:B------:R0:W-:Y:S04]  /*0d60*/  @P0 STG.E desc[UR14][R4.64+-0x8], R9 ;  /* 0xfffff80904000986 */ /* 0x0001e8000c10190e */
[----:B------:R-:W2:Y:S02]  /*0d70*/  LDG.E R11, desc[UR14][R2.64+-0x4] ;  /* 0xfffffc0e020b7981 */ /* 0x000ea4000c1e1900 */
[----:B--2---:R-:W-:-:S04]  /*0d80*/  FSETP.GEU.AND P1, PT, R11, RZ, PT ;  /* 0x000000ff0b00720b */ /* 0x004fc80003f2e000 */
[----:B------:R-:W-:-:S13]  /*0d90*/  FSETP.NEU.OR P1, PT, |R11|, +INF , P1 ;  /* 0x7f8000000b00780b */ /* 0x000fda0000f2d600 */
[----:B------:R-:W-:Y:S02]  /*0da0*/  @P1 IMAD.MOV.U32 R13, RZ, RZ, 0x3bbb989d ;  /* 0x3bbb989dff0d1424 */ /* 0x000fe400078e00ff */
[----:B------:R-:W-:Y:S01]  /*0db0*/  @P1 FADD R8, R11, -R0 ;  /* 0x800000000b081221 */ /* 0x000fe20000000000 */
[----:B------:R-:W-:Y:S01]  /*0dc0*/  @P1 IMAD.MOV.U32 R11, RZ, RZ, 0x437c0000 ;  /* 0x437c0000ff0b1424 */ /* 0x000fe200078e00ff */
[----:B------:R1:W-:Y:S02]  /*0dd0*/  @!P1 STG.E desc[UR14][R4.64+-0x4], RZ ;  /* 0xfffffcff04009986 */ /* 0x0003e4000c10190e */
[----:B------:R-:W-:-:S04]  /*0de0*/  @P1 FFMA.SAT R10, R8, R13, 0.5 ;  /* 0x3f000000080a1423 */ /* 0x000fc8000000200d */
[----:B------:R-:W-:-:S04]  /*0df0*/  @P1 FFMA.RM R10, R10, R11, 12582913 ;  /* 0x4b4000010a0a1423 */ /* 0x000fc8000000400b */
[C---:B------:R-:W-:Y:S01]  /*0e00*/  @P1 FADD R11, R10.reuse, -12583039 ;  /* 0xcb40007f0a0b1421 */ /* 0x040fe20000000000 */
[----:B------:R-:W-:-:S03]  /*0e10*/  @P1 IMAD.SHL.U32 R10, R10, 0x800000, RZ ;  /* 0x008000000a0a1824 */ /* 0x000fc600078e00ff */
[----:B------:R-:W-:-:S04]  /*0e20*/  @P1 FFMA R11, R8, 1.4426950216293334961, -R11 ;  /* 0x3fb8aa3b080b1823 */ /* 0x000fc8000000080b */
[----:B------:R-:W-:-:S06]  /*0e30*/  @P1 FFMA R11, R8, 1.925963033500011079e-08, R11 ;  /* 0x32a57060080b1823 */ /* 0x000fcc000000000b */
[----:B------:R-:W2:Y:S02]  /*0e40*/  @P1 MUFU.EX2 R11, R11 ;  /* 0x0000000b000b1308 */ /* 0x000ea40000000800 */
[----:B--2---:R-:W-:-:S05]  /*0e50*/  @P1 FMUL R15, R10, R11 ;  /* 0x0000000b0a0f1220 */ /* 0x004fca0000400000 */
        /* <DEDUP_REMOVED lines=13> */
[----:B------:R-:W-:-:S04]  /*0f30*/  @P2 FFMA R12, R8, 1.925963033500011079e-08, R11 ;  /* 0x32a57060080c2823 */ /* 0x000fc8000000000b */
[----:B------:R-:W2:Y:S02]  /*0f40*/  @P2 MUFU.EX2 R11, R12 ;  /* 0x0000000c000b2308 */ /* 0x000ea40000000800 */
[----:B--2---:R-:W-:-:S05]  /*0f50*/  @P2 FMUL R17, R10, R11 ;  /* 0x0000000b0a112220 */ /* 0x004fca0000400000 */
[----:B------:R1:W-:Y:S04]  /*0f60*/  @P2 STG.E desc[UR14][R4.64], R17 ;  /* 0x0000001104002986 */ /* 0x0003e8000c10190e */
[----:B------:R-:W2:Y:S01]  /*0f70*/  LDG.E R19, desc[UR14][R2.64+0x4] ;  /* 0x0000040e02137981 */ /* 0x000ea2000c1e1900 */
[----:B0-----:R-:W0:Y:S01]  /*0f80*/  @P0 F2F.F64.F32 R8, R9 ;  /* 0x0000000900080310 */ /* 0x001e220000201800 */
[----:B------:R-:W-:-:S04]  /*0f90*/  UIADD3 UR7, UPT, UPT, UR7, 0x4, URZ ;  /* 0x0000000407077890 */ /* 0x000fc8000fffe0ff */
[----:B------:R-:W-:-:S03]  /*0fa0*/  UISETP.NE.AND UP0, UPT, UR7, URZ, UPT ;  /* 0x000000ff0700728c */ /* 0x000fc6000bf05270 */
[----:B------:R-:W3:Y:S01]  /*0fb0*/  @P1 F2F.F64.F32 R10, R15 ;  /* 0x0000000f000a1310 */ /* 0x000ee20000201800 */
[----:B0-----:R-:W-:-:S07]  /*0fc0*/  @P0 DADD R6, R6, R8 ;  /* 0x0000000006060229 */ /* 0x001fce0000000008 */
[----:B------:R-:W0:Y:S01]  /*0fd0*/  @P2 F2F.F64.F32 R12, R17 ;  /* 0x00000011000c2310 */ /* 0x000e220000201800 */
[----:B------:R-:W-:Y:S01]  /*0fe0*/  IADD3 R14, P0, PT, R2, 0x10, RZ ;  /* 0x00000010020e7810 */ /* 0x000fe20007f1e0ff */
[----:B---3--:R-:W-:Y:S01]  /*0ff0*/  @P1 DADD R6, R6, R10 ;  /* 0x0000000006061229 */ /* 0x008fe2000000000a */
[----:B------:R-:W-:-:S07]  /*1000*/  IADD3 R8, P1, PT, R4, 0x10, RZ ;  /* 0x0000001004087810 */ /* 0x000fce0007f3e0ff */
[----:B0-----:R-:W-:Y:S01]  /*1010*/  @P2 DADD R6, R6, R12 ;  /* 0x0000000006062229 */ /* 0x001fe2000000000c */
[----:B--2---:R-:W-:-:S04]  /*1020*/  FSETP.GEU.AND P3, PT, R19, RZ, PT ;  /* 0x000000ff1300720b */ /* 0x004fc80003f6e000 */
[----:B------:R-:W-:-:S13]  /*1030*/  FSETP.NEU.OR P3, PT, |R19|, +INF , P3 ;  /* 0x7f8000001300780b */ /* 0x000fda0001f6d600 */
[----:B------:R1:W-:Y:S01]  /*1040*/  @!P3 STG.E desc[UR14][R4.64+0x4], RZ ;  /* 0x000004ff0400b986 */ /* 0x0003e2000c10190e */
[----:B------:R-:W-:Y:S05]  /*1050*/  @!P3 BRA `(.L_x_19) ;  /* 0x000000000038b947 */ /* 0x000fea0003800000 */
[----:B------:R-:W-:Y:S02]  /*1060*/  IMAD.MOV.U32 R10, RZ, RZ, 0x3bbb989d ;  /* 0x3bbb989dff0a7424 */ /* 0x000fe400078e00ff */
[----:B------:R-:W-:Y:S01]  /*1070*/  FADD R9, R19, -R0 ;  /* 0x8000000013097221 */ /* 0x000fe20000000000 */
[----:B------:R-:W-:-:S03]  /*1080*/  IMAD.MOV.U32 R11, RZ, RZ, 0x437c0000 ;  /* 0x437c0000ff0b7424 */ /* 0x000fc600078e00ff */
[----:B------:R-:W-:-:S04]  /*1090*/  FFMA.SAT R10, R9, R10, 0.5 ;  /* 0x3f000000090a7423 */ /* 0x000fc8000000200a */
[----:B------:R-:W-:-:S04]  /*10a0*/  FFMA.RM R10, R10, R11, 12582913 ;  /* 0x4b4000010a0a7423 */ /* 0x000fc8000000400b */
[C---:B------:R-:W-:Y:S01]  /*10b0*/  FADD R12, R10.reuse, -12583039 ;  /* 0xcb40007f0a0c7421 */ /* 0x040fe20000000000 */
[----:B------:R-:W-:-:S03]  /*10c0*/  IMAD.SHL.U32 R10, R10, 0x800000, RZ ;  /* 0x008000000a0a7824 */ /* 0x000fc600078e00ff */
[----:B------:R-:W-:-:S04]  /*10d0*/  FFMA R12, R9, 1.4426950216293334961, -R12 ;  /* 0x3fb8aa3b090c7823 */ /* 0x000fc8000000080c */
[----:B------:R-:W-:-:S04]  /*10e0*/  FFMA R12, R9, 1.925963033500011079e-08, R12 ;  /* 0x32a57060090c7823 */ /* 0x000fc8000000000c */
[----:B------:R-:W0:Y:S02]  /*10f0*/  MUFU.EX2 R9, R12 ;  /* 0x0000000c00097308 */ /* 0x000e240000000800 */
[----:B0-----:R-:W-:-:S06]  /*1100*/  FMUL R9, R10, R9 ;  /* 0x000000090a097220 */ /* 0x001fcc0000400000 */
[----:B------:R-:W0:Y:S01]  /*1110*/  F2F.F64.F32 R10, R9 ;  /* 0x00000009000a7310 */ /* 0x000e220000201800 */
[----:B------:R2:W-:Y:S02]  /*1120*/  STG.E desc[UR14][R4.64+0x4], R9 ;  /* 0x0000040904007986 */ /* 0x0005e4000c10190e */
[----:B0-2---:R-:W-:-:S11]  /*1130*/  DADD R6, R6, R10 ;  /* 0x0000000006067229 */ /* 0x005fd6000000000a */
.L_x_19:
[----:B------:R-:W-:Y:S02]  /*1140*/  IMAD.X R3, RZ, RZ, R3, P0 ;  /* 0x000000ffff037224 */ /* 0x000fe400000e0603 */
[----:B------:R-:W-:Y:S01]  /*1150*/  IMAD.X R11, RZ, RZ, R5, P1 ;  /* 0x000000ffff0b7224 */ /* 0x000fe200008e0605 */
[----:B------:R-:W-:Y:S06]  /*1160*/  BRA.U UP0, `(.L_x_20) ;  /* 0xfffffff900b47547 */ /* 0x000fec000b83ffff */
.L_x_18:
[----:B------:R-:W-:-:S09]  /*1170*/  UISETP.NE.AND UP0, UPT, UR12, URZ, UPT ;  /* 0x000000ff0c00728c */ /* 0x000fd2000bf05270 */
[----:B------:R-:W-:Y:S05]  /*1180*/  BRA.U !UP0, `(.L_x_17) ;  /* 0x00000001089c7547 */ /* 0x000fea000b800000 */
[----:B------:R-:W0:Y:S02]  /*1190*/  LDCU.128 UR8, c[0x0][0x380] ;  /* 0x00007000ff0877ac */ /* 0x000e240008000c00 */
[----:B0-----:R-:W-:Y:S02]  /*11a0*/  UIMAD.WIDE.U32 UR6, UR4, 0x4, UR10 ;  /* 0x00000004040678a5 */ /* 0x001fe4000f8e000a */
[----:B------:R-:W-:Y:S02]  /*11b0*/  UIADD3 UR10, UPT, UPT, -UR12, URZ, URZ ;  /* 0x000000ff0c0a7290 */ /* 0x000fe4000fffe1ff */
[----:B------:R-:W-:Y:S02]  /*11c0*/  UIMAD.WIDE.U32 UR4, UR4, 0x4, UR8 ;  /* 0x00000004040478a5 */ /* 0x000fe4000f8e0008 */
[----:B------:R-:W-:Y:S02]  /*11d0*/  IMAD.U32 R2, RZ, RZ, UR6 ;  /* 0x00000006ff027e24 */ /* 0x000fe4000f8e00ff */
[----:B------:R-:W-:-:S02]  /*11e0*/  IMAD.U32 R3, RZ, RZ, UR7 ;  /* 0x00000007ff037e24 */ /* 0x000fc4000f8e00ff */
[----:B-1----:R-:W-:Y:S02]  /*11f0*/  IMAD.U32 R4, RZ, RZ, UR6 ;  /* 0x00000006ff047e24 */ /* 0x002fe4000f8e00ff */
[----:B------:R-:W-:Y:S02]  /*1200*/  IMAD.U32 R5, RZ, RZ, UR7 ;  /* 0x00000007ff057e24 */ /* 0x000fe4000f8e00ff */
[----:B------:R-:W-:-:S07]  /*1210*/  IMAD.MOV.U32 R8, RZ, RZ, R2 ;  /* 0x000000ffff087224 */ /* 0x000fce00078e0002 */
.L_x_22:
[----:B0-----:R-:W-:Y:S01]  /*1220*/  IMAD.U32 R2, RZ, RZ, UR4 ;  /* 0x00000004ff027e24 */ /* 0x001fe2000f8e00ff */
[----:B------:R-:W-:-:S05]  /*1230*/  MOV R3, UR5 ;  /* 0x0000000500037c02 */ /* 0x000fca0008000f00 */
[----:B------:R0:W2:Y:S01]  /*1240*/  LDG.E R9, desc[UR14][R2.64] ;  /* 0x0000000e02097981 */ /* 0x0000a2000c1e1900 */
[----:B------:R-:W-:Y:S02]  /*1250*/  UIADD3 UR4, UP0, UPT, UR4, 0x4, URZ ;  /* 0x0000000404047890 */ /* 0x000fe4000ff1e0ff */
[----:B------:R-:W-:Y:S02]  /*1260*/  UIADD3 UR10, UPT, UPT, UR10, 0x1, URZ ;  /* 0x000000010a0a7890 */ /* 0x000fe4000fffe0ff */
[----:B------:R-:W-:Y:S02]  /*1270*/  UIADD3.X UR5, UPT, UPT, URZ, UR5, URZ, UP0, !UPT ;  /* 0x00000005ff057290 */ /* 0x000fe400087fe4ff */
[----:B------:R-:W-:Y:S01]  /*1280*/  UISETP.NE.AND UP0, UPT, UR10, URZ, UPT ;  /* 0x000000ff0a00728c */ /* 0x000fe2000bf05270 */
[----:B0-----:R-:W-:Y:S02]  /*1290*/  IMAD.MOV.U32 R2, RZ, RZ, R8 ;  /* 0x000000ffff027224 */ /* 0x001fe400078e0008 */
[----:B------:R-:W-:-:S03]  /*12a0*/  IMAD.MOV.U32 R3, RZ, RZ, R5 ;  /* 0x000000ffff037224 */ /* 0x000fc600078e0005 */
[----:B------:R-:W-:Y:S02]  /*12b0*/  IADD3 R8, P1, PT, R2, 0x4, RZ ;  /* 0x0000000402087810 */ /* 0x000fe40007f3e0ff */
        /* <DEDUP_REMOVED lines=13> */
[----:B------:R-:W1:Y:S02]  /*1390*/  MUFU.EX2 R4, R9 ;  /* 0x0000000900047308 */ /* 0x000e640000000800 */
[----:B-1----:R-:W-:-:S06]  /*13a0*/  FMUL R11, R5, R4 ;  /* 0x00000004050b7220 */ /* 0x002fcc0000400000 */
[----:B------:R-:W1:Y:S01]  /*13b0*/  F2F.F64.F32 R4, R11 ;  /* 0x0000000b00047310 */ /* 0x000e620000201800 */
[----:B------:R2:W-:Y:S02]  /*13c0*/  STG.E desc[UR14][R2.64], R11 ;  /* 0x0000000b02007986 */ /* 0x0005e4000c10190e */
[----:B-12---:R-:W-:-:S11]  /*13d0*/  DADD R6, R6, R4 ;  /* 0x0000000006067229 */ /* 0x006fd60000000004 */
.L_x_21:
[----:B------:R-:W-:Y:S01]  /*13e0*/  IMAD.X R5, RZ, RZ, R3, P1 ;  /* 0x000000ffff057224 */ /* 0x000fe200008e0603 */
[----:B------:R-:W-:Y:S06]  /*13f0*/  BRA.U UP0, `(.L_x_22) ;  /* 0xfffffffd00887547 */ /* 0x000fec000b83ffff */
.L_x_17:
[----:B------:R-:W2:Y:S02]  /*1400*/  LDC R0, c[0x0][0x390] ;  /* 0x0000e400ff007b82 */ /* 0x000ea40000000800 */
[----:B--2---:R-:W-:-:S13]  /*1410*/  ISETP.GE.AND P0, PT, R0, 0x1, PT ;  /* 0x000000010000780c */ /* 0x004fda0003f06270 */
[----:B------:R-:W-:-:S14]  /*1420*/  DSETP.LEU.OR P0, PT, R6, RZ, !P0 ;  /* 0x000000ff0600722a */ /* 0x000fdc000470b400 */
[----:B------:R-:W-:Y:S05]  /*1430*/  @P0 EXIT ;  /* 0x000000000000094d */ /* 0x000fea0003800000 */
[C---:B------:R-:W-:Y:S01]  /*1440*/  ISETP.GE.U32.AND P0, PT, R0.reuse, 0x10, PT ;  /* 0x000000100000780c */ /* 0x040fe20003f06070 */
[----:B-1----:R-:W-:Y:S01]  /*1450*/  IMAD.MOV.U32 R5, RZ, RZ, RZ ;  /* 0x000000ffff057224 */ /* 0x002fe200078e00ff */
[----:B------:R-:W-:-:S11]  /*1460*/  LOP3.LUT R26, R0, 0xf, RZ, 0xc0, !PT ;  /* 0x0000000f001a7812 */ /* 0x000fd600078ec0ff */
[----:B------:R-:W-:Y:S05]  /*1470*/  @!P0 BRA `(.L_x_23) ;  /* 0x0000001400f88947 */ /* 0x000fea0003800000 */
[----:B------:R-:W1:Y:S01]  /*1480*/  LDCU.64 UR4, c[0x0][0x388] ;  /* 0x00007100ff0477ac */ /* 0x000e620008000a00 */
[----:B------:R-:W-:-:S05]  /*1490*/  LOP3.LUT R5, R0, 0x7ffffff0, RZ, 0xc0, !PT ;  /* 0x7ffffff000057812 */ /* 0x000fca00078ec0ff */
[----:B------:R-:W-:Y:S01]  /*14a0*/  IMAD.MOV R27, RZ, RZ, -R5 ;  /* 0x000000ffff1b7224 */ /* 0x000fe200078e0a05 */
[----:B-1----:R-:W-:-:S04]  /*14b0*/  UIADD3 UR4, UP0, UPT, UR4, 0x20, URZ ;  /* 0x0000002004047890 */ /* 0x002fc8000ff1e0ff */
[----:B------:R-:W-:Y:S02]  /*14c0*/  UIADD3.X UR5, UPT, UPT, URZ, UR5, URZ, UP0, !UPT ;  /* 0x00000005ff057290 */ /* 0x000fe400087fe4ff */
[----:B------:R-:W-:-:S04]  /*14d0*/  IMAD.U32 R0, RZ, RZ, UR4 ;  /* 0x00000004ff007e24 */ /* 0x000fc8000f8e00ff */
[----:B0-----:R-:W-:-:S07]  /*14e0*/  IMAD.U32 R3, RZ, RZ, UR5 ;  /* 0x00000005ff037e24 */ /* 0x001fce000f8e00ff */
.L_x_40:
[----:B-1----:R-:W-:Y:S02]  /*14f0*/  IMAD.MOV.U32 R22, RZ, RZ, R0 ;  /* 0x000000ffff167224 */ /* 0x002fe400078e0000 */
[----:B------:R-:W-:-:S05]  /*1500*/  IMAD.MOV.U32 R23, RZ, RZ, R3 ;  /* 0x000000ffff177224 */ /* 0x000fca00078e0003 */
[----:B------:R-:W2:Y:S01]  /*1510*/  LDG.E R12, desc[UR14][R22.64+-0x20] ;  /* 0xffffe00e160c7981 */ /* 0x000ea2000c1e1900 */
[----:B------:R-:W0:Y:S01]  /*1520*/  MUFU.RCP64H R3, R7 ;  /* 0x0000000700037308 */ /* 0x000e220000001800 */
[----:B------:R-:W-:Y:S02]  /*1530*/  IMAD.MOV.U32 R2, RZ, RZ, 0x1 ;  /* 0x00000001ff027424 */ /* 0x000fe400078e00ff */
[----:B------:R-:W-:-:S05]  /*1540*/  VIADD R27, R27, 0x10 ;  /* 0x000000101b1b7836 */ /* 0x000fca0000000000 */
[----:B------:R-:W-:Y:S01]  /*1550*/  ISETP.NE.AND P1, PT, R27, RZ, PT ;  /* 0x000000ff1b00720c */ /* 0x000fe20003f25270 */
[----:B0-----:R-:W-:-:S08]  /*1560*/  DFMA R8, R2, -R6, 1 ;  /* 0x3ff000000208742b */ /* 0x001fd00000000806 */
[----:B------:R-:W-:-:S08]  /*1570*/  DFMA R8, R8, R8, R8 ;  /* 0x000000080808722b */ /* 0x000fd00000000008 */
[----:B------:R-:W-:-:S08]  /*1580*/  DFMA R8, R2, R8, R2 ;  /* 0x000000080208722b */ /* 0x000fd00000000002 */
[----:B------:R-:W-:-:S08]  /*1590*/  DFMA R2, R8, -R6, 1 ;  /* 0x3ff000000802742b */ /* 0x000fd00000000806 */
[----:B------:R-:W-:Y:S01]  /*15a0*/  DFMA R2, R8, R2, R8 ;  /* 0x000000020802722b */ /* 0x000fe20000000008 */
[----:B--2---:R-:W0:Y:S07]  /*15b0*/  F2F.F64.F32 R12, R12 ;  /* 0x0000000c000c7310 */ /* 0x004e2e0000201800 */
[----:B0-----:R-:W-:Y:S01]  /*15c0*/  DMUL R8, R12, R2 ;  /* 0x000000020c087228 */ /* 0x001fe20000000000 */
[----:B------:R-:W-:-:S07]  /*15d0*/  FSETP.GEU.AND P2, PT, |R13|, 6.5827683646048100446e-37, PT ;  /* 0x036000000d00780b */ /* 0x000fce0003f4e200 */
[----:B------:R-:W-:-:S08]  /*15e0*/  DFMA R10, R8, -R6, R12 ;  /* 0x80000006080a722b */ /* 0x000fd0000000000c */
[----:B------:R-:W-:-:S10]  /*15f0*/  DFMA R2, R2, R10, R8 ;  /* 0x0000000a0202722b */ /* 0x000fd40000000008 */
[----:B------:R-:W-:-:S05]  /*1600*/  FFMA R0, RZ, R7, R3 ;  /* 0x00000007ff007223 */ /* 0x000fca0000000003 */
[----:B------:R-:W-:-:S13]  /*1610*/  FSETP.GT.AND P0, PT, |R0|, 1.469367938527859385e-39, PT ;  /* 0x001000000000780b */ /* 0x000fda0003f04200 */
[----:B------:R-:W-:Y:S05]  /*1620*/  @P0 BRA P2, `(.L_x_24) ;  /* 0x0000000000100947 */ /* 0x000fea0001000000 */
[----:B------:R-:W-:Y:S01]  /*1630*/  IMAD.MOV.U32 R10, RZ, RZ, R6 ;  /* 0x000000ffff0a7224 */ /* 0x000fe200078e0006 */
[----:B------:R-:W-:Y:S01]  /*1640*/  MOV R24, 0x1670 ;  /* 0x0000167000187802 */ /* 0x000fe20000000f00 */
[----:B------:R-:W-:-:S07]  /*1650*/  IMAD.MOV.U32 R11, RZ, RZ, R7 ;  /* 0x000000ffff0b7224 */ /* 0x000fce00078e0007 */
[----:B------:R-:W-:Y:S05]  /*1660*/  CALL.REL.NOINC `($__internal_0_$__cuda_sm20_div_rn_f64_full) ;  /* 0x0000002800a87944 */ /* 0x000fea0003c00000 */
.L_x_24:
[----:B------:R-:W2:Y:S01]  /*1670*/  LDG.E R12, desc[UR14][R22.64+-0x1c] ;  /* 0xffffe40e160c7981 */ /* 0x000ea2000c1e1900 */
[----:B------:R-:W0:Y:S01]  /*1680*/  MUFU.RCP64H R9, R7 ;  /* 0x0000000700097308 */ /* 0x000e220000001800 */
[----:B------:R-:W-:-:S07]  /*1690*/  IMAD.MOV.U32 R8, RZ, RZ, 0x1 ;  /* 0x00000001ff087424 */ /* 0x000fce00078e00ff */
[----:B------:R-:W1:Y:S01]  /*16a0*/  F2F.F32.F64 R3, R2 ;  /* 0x0000000200037310 */ /* 0x000e620000301000 */
[----:B0-----:R-:W-:Y:S01]  /*16b0*/  DFMA R10, R8, -R6, 1 ;  /* 0x3ff00000080a742b */ /* 0x001fe20000000806 */
[----:B-1----:R0:W-:Y:S07]  /*16c0*/  STG.E desc[UR14][R22.64+-0x20], R3 ;  /* 0xffffe00316007986 */ /* 0x0021ee000c10190e */
[----:B------:R-:W-:-:S08]  /*16d0*/  DFMA R10, R10, R10, R10 ;  /* 0x0000000a0a0a722b */ /* 0x000fd0000000000a */
[----:B------:R-:W-:-:S08]  /*16e0*/  DFMA R10, R8, R10, R8 ;  /* 0x0000000a080a722b */ /* 0x000fd00000000008 */
[----:B------:R-:W-:-:S08]  /*16f0*/  DFMA R8, R10, -R6, 1 ;  /* 0x3ff000000a08742b */ /* 0x000fd00000000806 */
[----:B------:R-:W-:Y:S01]  /*1700*/  DFMA R14, R10, R8, R10 ;  /* 0x000000080a0e722b */ /* 0x000fe2000000000a */
[----:B--2---:R-:W1:Y:S07]  /*1710*/  F2F.F64.F32 R12, R12 ;  /* 0x0000000c000c7310 */ /* 0x004e6e0000201800 */
[----:B-1----:R-:W-:Y:S01]  /*1720*/  DMUL R8, R14, R12 ;  /* 0x0000000c0e087228 */ /* 0x002fe20000000000 */
[----:B------:R-:W-:-:S07]  /*1730*/  FSETP.GEU.AND P2, PT, |R13|, 6.5827683646048100446e-37, PT ;  /* 0x036000000d00780b */ /* 0x000fce0003f4e200 */
[----:B------:R-:W-:-:S08]  /*1740*/  DFMA R10, R8, -R6, R12 ;  /* 0x80000006080a722b */ /* 0x000fd0000000000c */
[----:B------:R-:W-:-:S10]  /*1750*/  DFMA R8, R14, R10, R8 ;  /* 0x0000000a0e08722b */ /* 0x000fd40000000008 */
[----:B------:R-:W-:-:S05]  /*1760*/  FFMA R0, RZ, R7, R9 ;  /* 0x00000007ff007223 */ /* 0x000fca0000000009 */
[----:B------:R-:W-:-:S13]  /*1770*/  FSETP.GT.AND P0, PT, |R0|, 1.469367938527859385e-39, PT ;  /* 0x001000000000780b */ /* 0x000fda0003f04200 */
[----:B0-----:R-:W-:Y:S05]  /*1780*/  @P0 BRA P2, `(.L_x_25) ;  /* 0x0000000000180947 */ /* 0x001fea0001000000 */
[----:B------:R-:W-:Y:S01]  /*1790*/  MOV R10, R6 ;  /* 0x00000006000a7202 */ /* 0x000fe20000000f00 */
[----:B------:R-:W-:Y:S01]  /*17a0*/  IMAD.MOV.U32 R11, RZ, RZ, R7 ;  /* 0x000000ffff0b7224 */ /* 0x000fe200078e0007 */
[----:B------:R-:W-:-:S07]  /*17b0*/  MOV R24, 0x17d0 ;  /* 0x000017d000187802 */ /* 0x000fce0000000f00 */
[----:B------:R-:W-:Y:S05]  /*17c0*/  CALL.REL.NOINC `($__internal_0_$__cuda_sm20_div_rn_f64_full) ;  /* 0x0000002800507944 */ /* 0x000fea0003c00000 */
[----:B------:R-:W-:Y:S02]  /*17d0*/  IMAD.MOV.U32 R8, RZ, RZ, R2 ;  /* 0x000000ffff087224 */ /* 0x000fe400078e0002 */
[----:B------:R-:W-:-:S07]  /*17e0*/  IMAD.MOV.U32 R9, RZ, RZ, R3 ;  /* 0x000000ffff097224 */ /* 0x000fce00078e0003 */
.L_x_25:
        /* <DEDUP_REMOVED lines=18> */
[----:B------:R-:W-:Y:S01]  /*1910*/  IMAD.MOV.U32 R10, RZ, RZ, R6 ;  /* 0x000000ffff0a7224 */ /* 0x000fe200078e0006 */
[----:B------:R-:W-:Y:S01]  /*1920*/  MOV R24, 0x1950 ;  /* 0x0000195000187802 */ /* 0x000fe20000000f00 */
[----:B------:R-:W-:-:S07]  /*1930*/  IMAD.MOV.U32 R11, RZ, RZ, R7 ;  /* 0x000000ffff0b7224 */ /* 0x000fce00078e0007 */
[----:B------:R-:W-:Y:S05]  /*1940*/  CALL.REL.NOINC `($__internal_0_$__cuda_sm20_div_rn_f64_full) ;  /* 0x0000002400f07944 */ /* 0x000fea0003c00000 */
.L_x_26:
        /* <DEDUP_REMOVED lines=22> */
[----:B------:R-:W-:Y:S02]  /*1ab0*/  IMAD.MOV.U32 R8, RZ, RZ, R2 ;  /* 0x000000ffff087224 */ /* 0x000fe400078e0002 */
[----:B------:R-:W-:-:S07]  /*1ac0*/  IMAD.MOV.U32 R9, RZ, RZ, R3 ;  /* 0x000000ffff097224 */ /* 0x000fce00078e0003 */
.L_x_27:
        /* <DEDUP_REMOVED lines=22> */
.L_x_28:
        /* <DEDUP_REMOVED lines=22> */
[----:B------:R-:W-:Y:S01]  /*1d90*/  MOV R8, R2 ;  /* 0x0000000200087202 */ /* 0x000fe20000000f00 */
[----:B------:R-:W-:-:S07]  /*1da0*/  IMAD.MOV.U32 R9, RZ, RZ, R3 ;  /* 0x000000ffff097224 */ /* 0x000fce00078e0003 */
.L_x_29:
        /* <DEDUP_REMOVED lines=22> */
.L_x_30:
        /* <DEDUP_REMOVED lines=24> */
.L_x_31:
        /* <DEDUP_REMOVED lines=22> */
.L_x_32:
        /* <DEDUP_REMOVED lines=24> */
.L_x_33:
[----:B------:R-:W2:Y:S01]  /*2370*/  LDG.E R12, desc[UR14][R22.64+0x8] ;  /* 0x0000080e160c7981 */ /* 0x000ea2000c1e1900 */
[----:B------:R-:W0:Y:S01]  /*2380*/  MUFU.RCP64H R3, R7 ;  /* 0x0000000700037308 */ /* 0x000e220000001800 */
[----:B------:R-:W-:-:S07]  /*2390*/  MOV R2, 0x1 ;  /* 0x0000000100027802 */ /* 0x000fce0000000f00 */
        /* <DEDUP_REMOVED lines=19> */
.L_x_34:
        /* <DEDUP_REMOVED lines=24> */
.L_x_35:
        /* <DEDUP_REMOVED lines=22> */
.L_x_36:
        /* <DEDUP_REMOVED lines=24> */
.L_x_37:
        /* <DEDUP_REMOVED lines=19> */
[----:B------:R-:W-:Y:S02]  /*2a60*/  MOV R11, R7 ;  /* 0x00000007000b7202 */ /* 0x000fe40000000f00 */
[----:B------:R-:W-:-:S07]  /*2a70*/  MOV R24, 0x2a90 ;  /* 0x00002a9000187802 */ /* 0x000fce0000000f00 */
[----:B------:R-:W-:Y:S05]  /*2a80*/  CALL.REL.NOINC `($__internal_0_$__cuda_sm20_div_rn_f64_full) ;  /* 0x0000001400a07944 */ /* 0x000fea0003c00000 */
.L_x_38:
        /* <DEDUP_REMOVED lines=24> */
.L_x_39:
[----:B------:R-:W0:Y:S01]  /*2c10*/  F2F.F32.F64 R9, R8 ;  /* 0x0000000800097310 */ /* 0x000e220000301000 */
[----:B------:R-:W-:-:S05]  /*2c20*/  IADD3 R0, P0, PT, R22, 0x40, RZ ;  /* 0x0000004016007810 */ /* 0x000fca0007f1e0ff */
[----:B------:R-:W-:Y:S01]  /*2c30*/  IMAD.X R3, RZ, RZ, R23, P0 ;  /* 0x000000ffff037224 */ /* 0x000fe200000e0617 */
[----:B0-----:R1:W-:Y:S01]  /*2c40*/  STG.E desc[UR14][R22.64+0x1c], R9 ;  /* 0x00001c0916007986 */ /* 0x0013e2000c10190e */
[----:B------:R-:W-:Y:S06]  /*2c50*/  @P1 BRA `(.L_x_40) ;  /* 0xffffffe800241947 */ /* 0x000fec000383ffff */
.L_x_23:
[----:B------:R-:W-:-:S13]  /*2c60*/  ISETP.NE.AND P0, PT, R26, RZ, PT ;  /* 0x000000ff1a00720c */ /* 0x000fda0003f05270 */
[----:B------:R-:W-:Y:S05]  /*2c70*/  @!P0 EXIT ;  /* 0x000000000000894d */ /* 0x000fea0003800000 */
[----:B------:R-:W2:Y:S01]  /*2c80*/  LDCU UR4, c[0x0][0x390] ;  /* 0x00007200ff0477ac */ /* 0x000ea20008000800 */
[----:B------:R-:W-:Y:S01]  /*2c90*/  ISETP.GE.U32.AND P0, PT, R26, 0x8, PT ;  /* 0x000000081a00780c */ /* 0x000fe20003f06070 */
[----:B--2---:R-:W-:-:S12]  /*2ca0*/  ULOP3.LUT UR4, UR4, 0x7, URZ, 0xc0, !UPT ;  /* 0x0000000704047892 */ /* 0x004fd8000f8ec0ff */
[----:B------:R-:W-:Y:S05]  /*2cb0*/  @!P0 BRA `(.L_x_41) ;  /* 0x0000000800ec8947 */ /* 0x000fea0003800000 */
[----:B-1----:R-:W1:Y:S02]  /*2cc0*/  LDC.64 R22, c[0x0][0x388] ;  /* 0x0000e200ff167b82 */ /* 0x002e640000000a00 */
[----:B-1----:R-:W-:-:S05]  /*2cd0*/  IMAD.WIDE.U32 R22, R5, 0x4, R22 ;  /* 0x0000000405167825 */ /* 0x002fca00078e0016 */
[----:B------:R-:W2:Y:S01]  /*2ce0*/  LDG.E R12, desc[UR14][R22.64] ;  /* 0x0000000e160c7981 */ /* 0x000ea2000c1e1900 */
[----:B0-----:R-:W0:Y:S01]  /*2cf0*/  MUFU.RCP64H R3, R7 ;  /* 0x0000000700037308 */ /* 0x001e220000001800 */
[----:B------:R-:W-:-:S06]  /*2d00*/  IMAD.MOV.U32 R2, RZ, RZ, 0x1 ;  /* 0x00000001ff027424 */ /* 0x000fcc00078e00ff */
        /* <DEDUP_REMOVED lines=17> */
.L_x_42:
        /* <DEDUP_REMOVED lines=24> */
.L_x_43:
        /* <DEDUP_REMOVED lines=22> */
.L_x_44:
        /* <DEDUP_REMOVED lines=24> */
.L_x_45:
        /* <DEDUP_REMOVED lines=22> */
.L_x_46:
        /* <DEDUP_REMOVED lines=24> */
.L_x_47:
        /* <DEDUP_REMOVED lines=22> */
.L_x_48:
        /* <DEDUP_REMOVED lines=22> */
[----:B------:R-:W-:Y:S02]  /*3820*/  IMAD.MOV.U32 R8, RZ, RZ, R2 ;  /* 0x000000ffff087224 */ /* 0x000fe400078e0002 */
[----:B------:R-:W-:-:S07]  /*3830*/  IMAD.MOV.U32 R9, RZ, RZ, R3 ;  /* 0x000000ffff097224 */ /* 0x000fce00078e0003 */
.L_x_49:
[----:B------:R-:W0:Y:S01]  /*3840*/  F2F.F32.F64 R9, R8 ;  /* 0x0000000800097310 */ /* 0x000e220000301000 */
[----:B------:R-:W-:Y:S01]  /*3850*/  VIADD R5, R5, 0x8 ;  /* 0x0000000805057836 */ /* 0x000fe20000000000 */
[----:B0-----:R2:W-:Y:S06]  /*3860*/  STG.E desc[UR14][R22.64+0x1c], R9 ;  /* 0x00001c0916007986 */ /* 0x0015ec000c10190e */
.L_x_41:
[----:B------:R-:W-:-:S13]  /*3870*/  ISETP.NE.AND P0, PT, RZ, UR4, PT ;  /* 0x00000004ff007c0c */ /* 0x000fda000bf05270 */
[----:B------:R-:W-:Y:S05]  /*3880*/  @!P0 EXIT ;  /* 0x000000000000894d */ /* 0x000fea0003800000 */
[----:B------:R-:W3:Y:S01]  /*3890*/  LDCU UR5, c[0x0][0x390] ;  /* 0x00007200ff0577ac */ /* 0x000ee20008000800 */
[----:B------:R-:W-:Y:S02]  /*38a0*/  UISETP.GE.U32.AND UP0, UPT, UR4, 0x4, UPT ;  /* 0x000000040400788c */ /* 0x000fe4000bf06070 */
[----:B---3--:R-:W-:-:S07]  /*38b0*/  ULOP3.LUT UR5, UR5, 0x3, URZ, 0xc0, !UPT ;  /* 0x0000000305057892 */ /* 0x008fce000f8ec0ff */
[----:B------:R-:W-:Y:S05]  /*38c0*/  BRA.U !UP0, `(.L_x_50) ;  /* 0x00000005087c7547 */ /* 0x000fea000b800000 */
[----:B-12---:R-:W1:Y:S02]  /*38d0*/  LDC.64 R22, c[0x0][0x388] ;  /* 0x0000e200ff167b82 */ /* 0x006e640000000a00 */
        /* <DEDUP_REMOVED lines=21> */
.L_x_51:
        /* <DEDUP_REMOVED lines=24> */
.L_x_52:
        /* <DEDUP_REMOVED lines=22> */
.L_x_53:
        /* <DEDUP_REMOVED lines=24> */
.L_x_54:
[----:B------:R-:W0:Y:S01]  /*3e90*/  F2F.F32.F64 R9, R8 ;  /* 0x0000000800097310 */ /* 0x000e220000301000 */
[----:B------:R-:W-:Y:S01]  /*3ea0*/  VIADD R5, R5, 0x4 ;  /* 0x0000000405057836 */ /* 0x000fe20000000000 */
[----:B0-----:R3:W-:Y:S06]  /*3eb0*/  STG.E desc[UR14][R22.64+0xc], R9 ;  /* 0x00000c0916007986 */ /* 0x0017ec000c10190e */
.L_x_50:
[----:B------:R-:W-:-:S13]  /*3ec0*/  ISETP.NE.AND P0, PT, RZ, UR5, PT ;  /* 0x00000005ff007c0c */ /* 0x000fda000bf05270 */
[----:B------:R-:W-:Y:S05]  /*3ed0*/  @!P0 EXIT ;  /* 0x000000000000894d */ /* 0x000fea0003800000 */
[----:B0-----:R-:W0:Y:S01]  /*3ee0*/  LDC.64 R2, c[0x0][0x388] ;  /* 0x0000e200ff027b82 */ /* 0x001e220000000a00 */
[----:B------:R-:W-:Y:S01]  /*3ef0*/  UIADD3 UR4, UPT, UPT, -UR5, URZ, URZ ;  /* 0x000000ff05047290 */ /* 0x000fe2000fffe1ff */
[----:B0-----:R-:W-:-:S04]  /*3f00*/  IMAD.WIDE.U32 R2, R5, 0x4, R2 ;  /* 0x0000000405027825 */ /* 0x001fc800078e0002 */
[----:B------:R-:W-:Y:S02]  /*3f10*/  IMAD.MOV.U32 R0, RZ, RZ, R2 ;  /* 0x000000ffff007224 */ /* 0x000fe400078e0002 */
[----:B------:R-:W-:-:S07]  /*3f20*/  IMAD.MOV.U32 R5, RZ, RZ, R3 ;  /* 0x000000ffff057224 */ /* 0x000fce00078e0003 */
.L_x_56:
[----:B0123--:R-:W-:Y:S02]  /*3f30*/  IMAD.MOV.U32 R22, RZ, RZ, R0 ;  /* 0x000000ffff167224 */ /* 0x00ffe400078e0000 */
[----:B------:R-:W-:-:S05]  /*3f40*/  IMAD.MOV.U32 R23, RZ, RZ, R5 ;  /* 0x000000ffff177224 */ /* 0x000fca00078e0005 */
[----:B------:R-:W2:Y:S01]  /*3f50*/  LDG.E R12, desc[UR14][R22.64] ;  /* 0x0000000e160c7981 */ /* 0x000ea2000c1e1900 */
[----:B------:R-:W0:Y:S01]  /*3f60*/  MUFU.RCP64H R3, R7 ;  /* 0x0000000700037308 */ /* 0x000e220000001800 */
[----:B------:R-:W-:Y:S01]  /*3f70*/  IMAD.MOV.U32 R2, RZ, RZ, 0x1 ;  /* 0x00000001ff027424 */ /* 0x000fe200078e00ff */
[----:B------:R-:W-:-:S04]  /*3f80*/  UIADD3 UR4, UPT, UPT, UR4, 0x1, URZ ;  /* 0x0000000104047890 */ /* 0x000fc8000fffe0ff */
[----:B------:R-:W-:Y:S01]  /*3f90*/  UISETP.NE.AND UP0, UPT, UR4, URZ, UPT ;  /* 0x000000ff0400728c */ /* 0x000fe2000bf05270 */
        /* <DEDUP_REMOVED lines=17> */
.L_x_55:
[----:B------:R-:W0:Y:S01]  /*40b0*/  F2F.F32.F64 R3, R2 ;  /* 0x0000000200037310 */ /* 0x000e220000301000 */
[----:B------:R-:W-:-:S05]  /*40c0*/  IADD3 R0, P0, PT, R22, 0x4, RZ ;  /* 0x0000000416007810 */ /* 0x000fca0007f1e0ff */
[----:B------:R-:W-:Y:S01]  /*40d0*/  IMAD.X R5, RZ, RZ, R23, P0 ;  /* 0x000000ffff057224 */ /* 0x000fe200000e0617 */
[----:B0-----:R0:W-:Y:S01]  /*40e0*/  STG.E desc[UR14][R22.64], R3 ;  /* 0x0000000316007986 */ /* 0x0011e2000c10190e */
[----:B------:R-:W-:Y:S06]  /*40f0*/  BRA.U UP0, `(.L_x_56) ;  /* 0xfffffffd008c7547 */ /* 0x000fec000b83ffff */
[----:B------:R-:W-:Y:S05]  /*4100*/  EXIT ;  /* 0x000000000000794d */ /* 0x000fea0003800000 */
        .weak           $__internal_0_$__cuda_sm20_div_rn_f64_full
        .type           $__internal_0_$__cuda_sm20_div_rn_f64_full,@function
        .size           $__internal_0_$__cuda_sm20_div_rn_f64_full,(.L_x_63 - $__internal_0_$__cuda_sm20_div_rn_f64_full)
$__internal_0_$__cuda_sm20_div_rn_f64_full:
[C---:B------:R-:W-:Y:S01]  /*4110*/  FSETP.GEU.AND P0, PT, |R11|.reuse, 1.469367938527859385e-39, PT ;  /* 0x001000000b00780b */ /* 0x040fe20003f0e200 */
[----:B------:R-:W-:Y:S01]  /*4120*/  IMAD.MOV.U32 R18, RZ, RZ, 0x1 ;  /* 0x00000001ff127424 */ /* 0x000fe200078e00ff */
[C---:B------:R-:W-:Y:S01]  /*4130*/  LOP3.LUT R8, R11.reuse, 0x800fffff, RZ, 0xc0, !PT ;  /* 0x800fffff0b087812 */ /* 0x040fe200078ec0ff */
[----:B------:R-:W-:Y:S01]  /*4140*/  IMAD.MOV.U32 R14, RZ, RZ, R12 ;  /* 0x000000ffff0e7224 */ /* 0x000fe200078e000c */
[----:B------:R-:W-:Y:S02]  /*4150*/  LOP3.LUT R0, R11, 0x7ff00000, RZ, 0xc0, !PT ;  /* 0x7ff000000b007812 */ /* 0x000fe400078ec0ff */
[----:B------:R-:W-:Y:S01]  /*4160*/  LOP3.LUT R9, R8, 0x3ff00000, RZ, 0xfc, !PT ;  /* 0x3ff0000008097812 */ /* 0x000fe200078efcff */
[----:B------:R-:W-:Y:S01]  /*4170*/  IMAD.MOV.U32 R8, RZ, RZ, R10 ;  /* 0x000000ffff087224 */ /* 0x000fe200078e000a */
[----:B------:R-:W-:-:S04]  /*4180*/  LOP3.LUT R4, R13, 0x7ff00000, RZ, 0xc0, !PT ;  /* 0x7ff000000d047812 */ /* 0x000fc800078ec0ff */
[----:B------:R-:W-:Y:S01]  /*4190*/  ISETP.GE.U32.AND P2, PT, R4, R0, PT ;  /* 0x000000000400720c */ /* 0x000fe20003f46070 */
[----:B------:R-:W-:-:S06]  /*41a0*/  @!P0 DMUL R8, R10, 8.98846567431157953865e+307 ;  /* 0x7fe000000a088828 */ /* 0x000fcc0000000000 */
[----:B------:R-:W0:Y:S02]  /*41b0*/  MUFU.RCP64H R19, R9 ;  /* 0x0000000900137308 */ /* 0x000e240000001800 */
[----:B0-----:R-:W-:-:S08]  /*41c0*/  DFMA R2, R18, -R8, 1 ;  /* 0x3ff000001202742b */ /* 0x001fd00000000808 */
[----:B------:R-:W-:-:S08]  /*41d0*/  DFMA R2, R2, R2, R2 ;  /* 0x000000020202722b */ /* 0x000fd00000000002 */
[----:B------:R-:W-:Y:S01]  /*41e0*/  DFMA R18, R18, R2, R18 ;  /* 0x000000021212722b */ /* 0x000fe20000000012 */
[----:B------:R-:W-:Y:S02]  /*41f0*/  IMAD.MOV.U32 R2, RZ, RZ, 0x1ca00000 ;  /* 0x1ca00000ff027424 */ /* 0x000fe400078e00ff */
[----:B------:R-:W-:-:S03]  /*4200*/  IMAD.MOV.U32 R3, RZ, RZ, R4 ;  /* 0x000000ffff037224 */ /* 0x000fc600078e0004 */
[----:B------:R-:W-:Y:S02]  /*4210*/  SEL R15, R2, 0x63400000, !P2 ;  /* 0x63400000020f7807 */ /* 0x000fe40005000000 */
[----:B------:R-:W-:Y:S01]  /*4220*/  DFMA R16, R18, -R8, 1 ;  /* 0x3ff000001210742b */ /* 0x000fe20000000808 */
[----:B------:R-:W-:Y:S02]  /*4230*/  FSETP.GEU.AND P2, PT, |R13|, 1.469367938527859385e-39, PT ;  /* 0x001000000d00780b */ /* 0x000fe40003f4e200 */
[----:B------:R-:W-:-:S05]  /*4240*/  LOP3.LUT R15, R15, 0x800fffff, R13, 0xf8, !PT ;  /* 0x800fffff0f0f7812 */ /* 0x000fca00078ef80d */
[----:B------:R-:W-:-:S06]  /*4250*/  DFMA R16, R18, R16, R18 ;  /* 0x000000101210722b */ /* 0x000fcc0000000012 */
[----:B------:R-:W-:Y:S05]  /*4260*/  @P2 BRA `(.L_x_57) ;  /* 0x0000000000202947 */ /* 0x000fea0003800000 */
[----:B------:R-:W-:Y:S01]  /*4270*/  LOP3.LUT R3, R11, 0x7ff00000, RZ, 0xc0, !PT ;  /* 0x7ff000000b037812 */ /* 0x000fe200078ec0ff */
[----:B------:R-:W-:-:S03]  /*4280*/  IMAD.MOV.U32 R18, RZ, RZ, RZ ;  /* 0x000000ffff127224 */ /* 0x000fc600078e00ff */
[----:B------:R-:W-:-:S04]  /*4290*/  ISETP.GE.U32.AND P2, PT, R4, R3, PT ;  /* 0x000000030400720c */ /* 0x000fc80003f46070 */
[----:B------:R-:W-:-:S04]  /*42a0*/  SEL R3, R2, 0x63400000, !P2 ;  /* 0x6340000002037807 */ /* 0x000fc80005000000 */
[----:B------:R-:W-:-:S04]  /*42b0*/  LOP3.LUT R3, R3, 0x80000000, R13, 0xf8, !PT ;  /* 0x8000000003037812 */ /* 0x000fc800078ef80d */
[----:B------:R-:W-:-:S06]  /*42c0*/  LOP3.LUT R19, R3, 0x100000, RZ, 0xfc, !PT ;  /* 0x0010000003137812 */ /* 0x000fcc00078efcff */
[----:B------:R-:W-:-:S10]  /*42d0*/  DFMA R14, R14, 2, -R18 ;  /* 0x400000000e0e782b */ /* 0x000fd40000000812 */
[----:B------:R-:W-:-:S07]  /*42e0*/  LOP3.LUT R3, R15, 0x7ff00000, RZ, 0xc0, !PT ;  /* 0x7ff000000f037812 */ /* 0x000fce00078ec0ff */
.L_x_57:
[----:B------:R-:W-:Y:S01]  /*42f0*/  VIADD R20, R3, 0xffffffff ;  /* 0xffffffff03147836 */ /* 0x000fe20000000000 */
[----:B------:R-:W-:Y:S01]  /*4300*/  @!P0 LOP3.LUT R0, R9, 0x7ff00000, RZ, 0xc0, !PT ;  /* 0x7ff0000009008812 */ /* 0x000fe200078ec0ff */
[----:B------:R-:W-:-:S03]  /*4310*/  DMUL R18, R16, R14 ;  /* 0x0000000e10127228 */ /* 0x000fc60000000000 */
[----:B------:R-:W-:Y:S02]  /*4320*/  ISETP.GT.U32.AND P0, PT, R20, 0x7feffffe, PT ;  /* 0x7feffffe1400780c */ /* 0x000fe40003f04070 */
[----:B------:R-:W-:-:S03]  /*4330*/  IADD3 R25, PT, PT, R0, -0x1, RZ ;  /* 0xffffffff00197810 */ /* 0x000fc60007ffe0ff */
[----:B------:R-:W-:Y:S01]  /*4340*/  DFMA R20, R18, -R8, R14 ;  /* 0x800000081214722b */ /* 0x000fe2000000000e */
[----:B------:R-:W-:-:S07]  /*4350*/  ISETP.GT.U32.OR P0, PT, R25, 0x7feffffe, P0 ;  /* 0x7feffffe1900780c */ /* 0x000fce0000704470 */
[----:B------:R-:W-:-:S06]  /*4360*/  DFMA R20, R16, R20, R18 ;  /* 0x000000141014722b */ /* 0x000fcc0000000012 */
[----:B------:R-:W-:Y:S05]  /*4370*/  @P0 BRA `(.L_x_58) ;  /* 0x00000000006c0947 */ /* 0x000fea0003800000 */
[----:B------:R-:W-:-:S04]  /*4380*/  LOP3.LUT R3, R11, 0x7ff00000, RZ, 0xc0, !PT ;  /* 0x7ff000000b037812 */ /* 0x000fc800078ec0ff */
[CC--:B------:R-:W-:Y:S02]  /*4390*/  VIADDMNMX R0, R4.reuse, -R3.reuse, 0xb9600000, !PT ;  /* 0xb960000004007446 */ /* 0x0c0fe40007800903 */
[----:B------:R-:W-:Y:S02]  /*43a0*/  ISETP.GE.U32.AND P0, PT, R4, R3, PT ;  /* 0x000000030400720c */ /* 0x000fe40003f06070 */
[----:B------:R-:W-:Y:S02]  /*43b0*/  VIMNMX R0, PT, PT, R0, 0x46a00000, PT ;  /* 0x46a0000000007848 */ /* 0x000fe40003fe0100 */
[----:B------:R-:W-:Y:S01]  /*43c0*/  SEL R3, R2, 0x63400000, !P0 ;  /* 0x6340000002037807 */ /* 0x000fe20004000000 */
[----:B------:R-:W-:-:S04]  /*43d0*/  IMAD.MOV.U32 R2, RZ, RZ, RZ ;  /* 0x000000ffff027224 */ /* 0x000fc800078e00ff */
[----:B------:R-:W-:-:S04]  /*43e0*/  IMAD.IADD R0, R0, 0x1, -R3 ;  /* 0x0000000100007824 */ /* 0x000fc800078e0a03 */
[----:B------:R-:W-:-:S06]  /*43f0*/  VIADD R3, R0, 0x7fe00000 ;  /* 0x7fe0000000037836 */ /* 0x000fcc0000000000 */
[----:B------:R-:W-:-:S10]  /*4400*/  DMUL R16, R20, R2 ;  /* 0x0000000214107228 */ /* 0x000fd40000000000 */
[----:B------:R-:W-:-:S13]  /*4410*/  FSETP.GTU.AND P0, PT, |R17|, 1.469367938527859385e-39, PT ;  /* 0x001000001100780b */ /* 0x000fda0003f0c200 */
[----:B------:R-:W-:Y:S05]  /*4420*/  @P0 BRA `(.L_x_59) ;  /* 0x0000000000940947 */ /* 0x000fea0003800000 */
[----:B------:R-:W-:Y:S01]  /*4430*/  DFMA R8, R20, -R8, R14 ;  /* 0x800000081408722b */ /* 0x000fe2000000000e */
[----:B------:R-:W-:-:S09]  /*4440*/  IMAD.MOV.U32 R2, RZ, RZ, RZ ;  /* 0x000000ffff027224 */ /* 0x000fd200078e00ff */
[C---:B------:R-:W-:Y:S02]  /*4450*/  FSETP.NEU.AND P0, PT, R9.reuse, RZ, PT ;  /* 0x000000ff0900720b */ /* 0x040fe40003f0d000 */
[----:B------:R-:W-:-:S04]  /*4460*/  LOP3.LUT R11, R9, 0x80000000, R11, 0x48, !PT ;  /* 0x80000000090b7812 */ /* 0x000fc800078e480b */
[----:B------:R-:W-:-:S07]  /*4470*/  LOP3.LUT R3, R11, R3, RZ, 0xfc, !PT ;  /* 0x000000030b037212 */ /* 0x000fce00078efcff */
[----:B------:R-:W-:Y:S05]  /*4480*/  @!P0 BRA `(.L_x_59) ;  /* 0x00000000007c8947 */ /* 0x000fea0003800000 */
[----:B------:R-:W-:Y:S01]  /*4490*/  IMAD.MOV R9, RZ, RZ, -R0 ;  /* 0x000000ffff097224 */ /* 0x000fe200078e0a00 */
[----:B------:R-:W-:Y:S01]  /*44a0*/  DMUL.RP R2, R20, R2 ;  /* 0x0000000214027228 */ /* 0x000fe20000008000 */
[----:B------:R-:W-:-:S06]  /*44b0*/  IMAD.MOV.U32 R8, RZ, RZ, RZ ;  /* 0x000000ffff087224 */ /* 0x000fcc00078e00ff */
[----:B------:R-:W-:-:S03]  /*44c0*/  DFMA R8, R16, -R8, R20 ;  /* 0x800000081008722b */ /* 0x000fc60000000014 */
[----:B------:R-:W-:-:S03]  /*44d0*/  LOP3.LUT R11, R3, R11, RZ, 0x3c, !PT ;  /* 0x0000000b030b7212 */ /* 0x000fc600078e3cff */
[----:B------:R-:W-:-:S04]  /*44e0*/  IADD3 R8, PT, PT, -R0, -0x43300000, RZ ;  /* 0xbcd0000000087810 */ /* 0x000fc80007ffe1ff */
[----:B------:R-:W-:-:S04]  /*44f0*/  FSETP.NEU.AND P0, PT, |R9|, R8, PT ;  /* 0x000000080900720b */ /* 0x000fc80003f0d200 */
[----:B------:R-:W-:Y:S02]  /*4500*/  FSEL R16, R2, R16, !P0 ;  /* 0x0000001002107208 */ /* 0x000fe40004000000 */
[----:B------:R-:W-:Y:S01]  /*4510*/  FSEL R17, R11, R17, !P0 ;  /* 0x000000110b117208 */ /* 0x000fe20004000000 */
[----:B------:R-:W-:Y:S06]  /*4520*/  BRA `(.L_x_59) ;  /* 0x0000000000547947 */ /* 0x000fec0003800000 */
.L_x_58:
[----:B------:R-:W-:-:S14]  /*4530*/  DSETP.NAN.AND P0, PT, R12, R12, PT ;  /* 0x0000000c0c00722a */ /* 0x000fdc0003f08000 */
[----:B------:R-:W-:Y:S05]  /*4540*/  @P0 BRA `(.L_x_60) ;  /* 0x0000000000440947 */ /* 0x000fea0003800000 */
[----:B------:R-:W-:-:S14]  /*4550*/  DSETP.NAN.AND P0, PT, R10, R10, PT ;  /* 0x0000000a0a00722a */ /* 0x000fdc0003f08000 */
[----:B------:R-:W-:Y:S05]  /*4560*/  @P0 BRA `(.L_x_61) ;  /* 0x0000000000300947 */ /* 0x000fea0003800000 */
[----:B------:R-:W-:Y:S01]  /*4570*/  ISETP.NE.AND P0, PT, R3, R0, PT ;  /* 0x000000000300720c */ /* 0x000fe20003f05270 */
[----:B------:R-:W-:Y:S02]  /*4580*/  IMAD.MOV.U32 R16, RZ, RZ, 0x0 ;  /* 0x00000000ff107424 */ /* 0x000fe400078e00ff */
[----:B------:R-:W-:-:S10]  /*4590*/  IMAD.MOV.U32 R17, RZ, RZ, -0x80000 ;  /* 0xfff80000ff117424 */ /* 0x000fd400078e00ff */
[----:B------:R-:W-:Y:S05]  /*45a0*/  @!P0 BRA `(.L_x_59) ;  /* 0x0000000000348947 */ /* 0x000fea0003800000 */
[----:B------:R-:W-:Y:S02]  /*45b0*/  ISETP.NE.AND P0, PT, R3, 0x7ff00000, PT ;  /* 0x7ff000000300780c */ /* 0x000fe40003f05270 */
[----:B------:R-:W-:Y:S02]  /*45c0*/  LOP3.LUT R17, R13, 0x80000000, R11, 0x48, !PT ;  /* 0x800000000d117812 */ /* 0x000fe400078e480b */
[----:B------:R-:W-:-:S13]  /*45d0*/  ISETP.EQ.OR P0, PT, R0, RZ, !P0 ;  /* 0x000000ff0000720c */ /* 0x000fda0004702670 */
[----:B------:R-:W-:Y:S01]  /*45e0*/  @P0 LOP3.LUT R0, R17, 0x7ff00000, RZ, 0xfc, !PT ;  /* 0x7ff0000011000812 */ /* 0x000fe200078efcff */
[----:B------:R-:W-:Y:S02]  /*45f0*/  @!P0 IMAD.MOV.U32 R16, RZ, RZ, RZ ;  /* 0x000000ffff108224 */ /* 0x000fe400078e00ff */
[----:B------:R-:W-:Y:S02]  /*4600*/  @P0 IMAD.MOV.U32 R16, RZ, RZ, RZ ;  /* 0x000000ffff100224 */ /* 0x000fe400078e00ff */
[----:B------:R-:W-:Y:S01]  /*4610*/  @P0 IMAD.MOV.U32 R17, RZ, RZ, R0 ;  /* 0x000000ffff110224 */ /* 0x000fe200078e0000 */
[----:B------:R-:W-:Y:S06]  /*4620*/  BRA `(.L_x_59) ;  /* 0x0000000000147947 */ /* 0x000fec0003800000 */
.L_x_61:
[----:B------:R-:W-:Y:S01]  /*4630*/  LOP3.LUT R17, R11, 0x80000, RZ, 0xfc, !PT ;  /* 0x000800000b117812 */ /* 0x000fe200078efcff */
[----:B------:R-:W-:Y:S01]  /*4640*/  IMAD.MOV.U32 R16, RZ, RZ, R10 ;  /* 0x000000ffff107224 */ /* 0x000fe200078e000a */
[----:B------:R-:W-:Y:S06]  /*4650*/  BRA `(.L_x_59) ;  /* 0x0000000000087947 */ /* 0x000fec0003800000 */
.L_x_60:
[----:B------:R-:W-:Y:S01]  /*4660*/  LOP3.LUT R17, R13, 0x80000, RZ, 0xfc, !PT ;  /* 0x000800000d117812 */ /* 0x000fe200078efcff */
[----:B------:R-:W-:-:S07]  /*4670*/  IMAD.MOV.U32 R16, RZ, RZ, R12 ;  /* 0x000000ffff107224 */ /* 0x000fce00078e000c */
.L_x_59:
[----:B------:R-:W-:Y:S02]  /*4680*/  IMAD.MOV.U32 R25, RZ, RZ, 0x0 ;  /* 0x00000000ff197424 */ /* 0x000fe400078e00ff */
[----:B------:R-:W-:Y:S02]  /*4690*/  IMAD.MOV.U32 R2, RZ, RZ, R16 ;  /* 0x000000ffff027224 */ /* 0x000fe400078e0010 */
[----:B------:R-:W-:Y:S01]  /*46a0*/  IMAD.MOV.U32 R3, RZ, RZ, R17 ;  /* 0x000000ffff037224 */ /* 0x000fe200078e0011 */
[----:B------:R-:W-:Y:S06]  /*46b0*/  RET.REL.NODEC R24 `(_Z14softmax_kernelPKfPfi) ;  /* 0xffffffb818507950 */ /* 0x000fec0003c3ffff */
.L_x_62:
        /* <DEDUP_REMOVED lines=12> */
.L_x_63:


//--------------------- .nv.global.init           --------------------------
	.section	.nv.global.init,"aw",@progbits
	.align	4
.nv.global.init:
	.type		mrg32k3aM1SubSeq,@object
	.size		mrg32k3aM1SubSeq,(mrg32k3aM2SubSeq - mrg32k3aM1SubSeq)
mrg32k3aM1SubSeq:
        /*0000*/ 	.byte	0x0b, 0xcc, 0xee, 0x04, 0x73, 0x29, 0x8b, 0x6f, 0xf6, 0x53, 0x03, 0xf6, 0x23, 0xf6, 0xea, 0xda
        /* <DEDUP_REMOVED lines=125> */
	.type		mrg32k3aM2SubSeq,@object
	.size		mrg32k3aM2SubSeq,(mrg32k3aM1 - mrg32k3aM2SubSeq)
mrg32k3aM2SubSeq:
        /* <DEDUP_REMOVED lines=126> */
	.type		mrg32k3aM1,@object
	.size		mrg32k3aM1,(mrg32k3aM1Seq - mrg32k3aM1)
mrg32k3aM1:
        /* <DEDUP_REMOVED lines=144> */
	.type		mrg32k3aM1Seq,@object
	.size		mrg32k3aM1Seq,(mrg32k3aM2 - mrg32k3aM1Seq)
mrg32k3aM1Seq:
        /* <DEDUP_REMOVED lines=144> */
	.type		mrg32k3aM2,@object
	.size		mrg32k3aM2,(mrg32k3aM2Seq - mrg32k3aM2)
mrg32k3aM2:
        /* <DEDUP_REMOVED lines=144> */
	.type		mrg32k3aM2Seq,@object
	.size		mrg32k3aM2Seq,(precalc_xorwow_matrix - mrg32k3aM2Seq)
mrg32k3aM2Seq:
        /* <DEDUP_REMOVED lines=144> */
	.type		precalc_xorwow_matrix,@object
	.size		precalc_xorwow_matrix,(precalc_xorwow_offset_matrix - precalc_xorwow_matrix)
precalc_xorwow_matrix:
        /* <DEDUP_REMOVED lines=6400> */
	.type		precalc_xorwow_offset_matrix,@object
	.size		precalc_xorwow_offset_matrix,(.L_1 - precalc_xorwow_offset_matrix)
precalc_xorwow_offset_matrix:
        /* <DEDUP_REMOVED lines=6400> */
.L_1:


//--------------------- .nv.shared.reserved.0     --------------------------
	.section	.nv.shared.reserved.0,"aw",@nobits
	.weak		__nv_reservedSMEM_offset_0_alias
	.size		__nv_reservedSMEM_offset_0_alias, 0, 64
	.other		__nv_reservedSMEM_offset_0_alias,@"STO_CUDA_RESERVED_SHARED STV_DEFAULT"
__nv_reservedSMEM_offset_0_alias:
	.zero		0
	.zero		64


//--------------------- .nv.constant0._Z13argmax_kernelPKfiPi --------------------------
	.section	.nv.constant0._Z13argmax_kernelPKfiPi,"a",@progbits
	.sectionflags	@""
	.align	4
.nv.constant0._Z13argmax_kernelPKfiPi:
	.zero		920


//--------------------- .nv.constant0._Z13sample_kernelPKfimPi --------------------------
	.section	.nv.constant0._Z13sample_kernelPKfimPi,"a",@progbits
	.sectionflags	@""
	.align	4
.nv.constant0._Z13sample_kernelPKfimPi:
	.zero		928


//--------------------- .nv.constant0._Z14softmax_kernelPKfPfi --------------------------
	.section	.nv.constant0._Z14softmax_kernelPKfPfi,"a",@progbits
	.sectionflags	@""
	.align	4
.nv.constant0._Z14softmax_kernelPKfPfi:
	.zero		916


//--------------------- SYMBOLS --------------------------

	.type		.nv.reservedSmem.offset0,@object
	.size		.nv.reservedSmem.offset0,0x4
